	.target	sm_100a

	.elftype	@"ET_EXEC"


//--------------------- .note.nv.tkinfo           --------------------------
	.section	.note.nv.tkinfo,"",@"SHT_NOTE"
	.sectionflags	@"SHF_NOTE_NV_TKINFO"
	.tkinfo
        /*0018*/ 	.word	0x00000002
        /*0030*/ 	.string	""
        /*0030*/ 	.string	"ptxas"
        /*0030*/ 	.string	"Cuda compilation tools, release 13.0, V13.0.88"
        /*0030*/ 	.string	"Build cuda_13.0.r13.0/compiler.36424714_0"
        /*0030*/ 	.string	"-arch sm_100a -m 64 "



//--------------------- .note.nv.cuinfo           --------------------------
	.section	.note.nv.cuinfo,"",@"SHT_NOTE"
	.sectionflags	@"SHF_NOTE_NV_CUINFO"
        /*0018*/ 	.short	0x0002
        /*001a*/ 	.short	0x0064
        /*001c*/ 	.short	0x0082
	.zero		2


//--------------------- .nv.info                  --------------------------
	.section	.nv.info,"",@"SHT_CUDA_INFO"
	.align	4


	//----- nvinfo : EIATTR_REGCOUNT
	.align		4
        /*0000*/ 	.byte	0x04, 0x2f
        /*0002*/ 	.short	(.L_19 - .L_18)
	.align		4
.L_18:
        /*0004*/ 	.word	index@(_ZN7cutlass13device_kernelINS_4gemm6kernel13GemmUniversalIN4cute5tupleIJiiiiEEENS1_10collective13CollectiveMmaINS1_35MainloopSm100TmaUmmaWarpSpecializedILi5ELi2ELi4ENS5_IJNS4_1CILi1EEESB_SB_EEEEENS5_IJNSA_ILi128EEENSA_ILi64EEENSA_ILi32EEEEEENS_12float_e4m3_tENS5_IJlSB_lEEESI_SJ_NS4_8TiledMMAINS4_8MMA_AtomIJNS4_10MMA_TraitsINS4_19SM100_MMA_F8F6F4_SSEJSI_SI_fSE_SF_NS4_17integral_constantINS4_4UMMA5MajorELSQ_0EEESR_NSO_INSP_7ScaleInELSS_0EEEST_EEEEEENS4_6LayoutISC_NS5_IJNSA_ILi0EEESX_SX_EEEEENS5_IJNS4_10UnderscoreES10_S10_EEEEENS4_13SM90_TMA_LOADENS4_14ComposedLayoutINS4_7SwizzleILi1ELi4ELi3EEENS4_18smem_ptr_flag_bitsILi8EEENSW_INS5_IJNSA_ILi8EEESG_EEENS5_IJSG_SB_EEEEEEEvNS4_8identityES13_S1D_vS1E_EENS_8epilogue10collective18CollectiveEpilogueINS1G_23Sm100TmaWarpSpecializedILi1ELi1ELi64ELb0ELb0EEEJSH_NS5_IJNSW_ISE_SB_EENSW_ISF_SB_EEEEESI_SJ_SI_SJ_NS1G_6fusion15FusionCallbacksIS1K_NS1O_17LinearCombinationISI_fSI_fLNS_15FloatRoundStyleE2EEESH_S1N_JEEENS4_5SM1004TMEM4LOAD26SM100_TMEM_LOAD_32dp32b64xES13_NS14_INS15_ILi2ELi4ELi3EEES18_NSW_INS5_IJS19_SF_EEENS5_IJSF_SB_EEEEEEENS4_39AutoVectorizingCopyWithAssumedAlignmentILi128EEENS4_14SM90_TMA_STOREES22_S24_S24_EEEvvEEEEvNT_6ParamsE)
        /*0008*/ 	.word	0x000000c2


	//----- nvinfo : EIATTR_FRAME_SIZE
	.align		4
.L_19:
        /*000c*/ 	.byte	0x04, 0x11
        /*000e*/ 	.short	(.L_21 - .L_20)
	.align		4
.L_20:
        /*0010*/ 	.word	index@($__internal_2_$__cuda_sm10x_tcgen05_guardrail_trap_unallocated_columns_being_dealloced)
        /*0014*/ 	.word	0x00000000


	//----- nvinfo : EIATTR_FRAME_SIZE
	.align		4
.L_21:
        /*0018*/ 	.byte	0x04, 0x11
        /*001a*/ 	.short	(.L_23 - .L_22)
	.align		4
.L_22:
        /*001c*/ 	.word	index@($__internal_1_$__cuda_sm10x_tcgen05_guardrail_trap_phase_invalid_during_alloc)
        /*0020*/ 	.word	0x00000000


	//----- nvinfo : EIATTR_FRAME_SIZE
	.align		4
.L_23:
        /*0024*/ 	.byte	0x04, 0x11
        /*0026*/ 	.short	(.L_25 - .L_24)
	.align		4
.L_24:
        /*0028*/ 	.word	index@($__internal_0_$__cuda_sm10x_tcgen05_guardrail_trap_col_being_dealloced_not_returned_by_alloc)
        /*002c*/ 	.word	0x00000000


	//----- nvinfo : EIATTR_FRAME_SIZE
	.align		4
.L_25:
        /*0030*/ 	.byte	0x04, 0x11
        /*0032*/ 	.short	(.L_27 - .L_26)
	.align		4
.L_26:
        /*0034*/ 	.word	index@(_ZN7cutlass13device_kernelINS_4gemm6kernel13GemmUniversalIN4cute5tupleIJiiiiEEENS1_10collective13CollectiveMmaINS1_35MainloopSm100TmaUmmaWarpSpecializedILi5ELi2ELi4ENS5_IJNS4_1CILi1EEESB_SB_EEEEENS5_IJNSA_ILi128EEENSA_ILi64EEENSA_ILi32EEEEEENS_12float_e4m3_tENS5_IJlSB_lEEESI_SJ_NS4_8TiledMMAINS4_8MMA_AtomIJNS4_10MMA_TraitsINS4_19SM100_MMA_F8F6F4_SSEJSI_SI_fSE_SF_NS4_17integral_constantINS4_4UMMA5MajorELSQ_0EEESR_NSO_INSP_7ScaleInELSS_0EEEST_EEEEEENS4_6LayoutISC_NS5_IJNSA_ILi0EEESX_SX_EEEEENS5_IJNS4_10UnderscoreES10_S10_EEEEENS4_13SM90_TMA_LOADENS4_14ComposedLayoutINS4_7SwizzleILi1ELi4ELi3EEENS4_18smem_ptr_flag_bitsILi8EEENSW_INS5_IJNSA_ILi8EEESG_EEENS5_IJSG_SB_EEEEEEEvNS4_8identityES13_S1D_vS1E_EENS_8epilogue10collective18CollectiveEpilogueINS1G_23Sm100TmaWarpSpecializedILi1ELi1ELi64ELb0ELb0EEEJSH_NS5_IJNSW_ISE_SB_EENSW_ISF_SB_EEEEESI_SJ_SI_SJ_NS1G_6fusion15FusionCallbacksIS1K_NS1O_17LinearCombinationISI_fSI_fLNS_15FloatRoundStyleE2EEESH_S1N_JEEENS4_5SM1004TMEM4LOAD26SM100_TMEM_LOAD_32dp32b64xES13_NS14_INS15_ILi2ELi4ELi3EEES18_NSW_INS5_IJS19_SF_EEENS5_IJSF_SB_EEEEEEENS4_39AutoVectorizingCopyWithAssumedAlignmentILi128EEENS4_14SM90_TMA_STOREES22_S24_S24_EEEvvEEEEvNT_6ParamsE)
        /*0038*/ 	.word	0x00000000


	//----- nvinfo : EIATTR_MIN_STACK_SIZE
	.align		4
.L_27:
        /*003c*/ 	.byte	0x04, 0x12
        /*003e*/ 	.short	(.L_29 - .L_28)
	.align		4
.L_28:
        /*0040*/ 	.word	index@(_ZN7cutlass13device_kernelINS_4gemm6kernel13GemmUniversalIN4cute5tupleIJiiiiEEENS1_10collective13CollectiveMmaINS1_35MainloopSm100TmaUmmaWarpSpecializedILi5ELi2ELi4ENS5_IJNS4_1CILi1EEESB_SB_EEEEENS5_IJNSA_ILi128EEENSA_ILi64EEENSA_ILi32EEEEEENS_12float_e4m3_tENS5_IJlSB_lEEESI_SJ_NS4_8TiledMMAINS4_8MMA_AtomIJNS4_10MMA_TraitsINS4_19SM100_MMA_F8F6F4_SSEJSI_SI_fSE_SF_NS4_17integral_constantINS4_4UMMA5MajorELSQ_0EEESR_NSO_INSP_7ScaleInELSS_0EEEST_EEEEEENS4_6LayoutISC_NS5_IJNSA_ILi0EEESX_SX_EEEEENS5_IJNS4_10UnderscoreES10_S10_EEEEENS4_13SM90_TMA_LOADENS4_14ComposedLayoutINS4_7SwizzleILi1ELi4ELi3EEENS4_18smem_ptr_flag_bitsILi8EEENSW_INS5_IJNSA_ILi8EEESG_EEENS5_IJSG_SB_EEEEEEEvNS4_8identityES13_S1D_vS1E_EENS_8epilogue10collective18CollectiveEpilogueINS1G_23Sm100TmaWarpSpecializedILi1ELi1ELi64ELb0ELb0EEEJSH_NS5_IJNSW_ISE_SB_EENSW_ISF_SB_EEEEESI_SJ_SI_SJ_NS1G_6fusion15FusionCallbacksIS1K_NS1O_17LinearCombinationISI_fSI_fLNS_15FloatRoundStyleE2EEESH_S1N_JEEENS4_5SM1004TMEM4LOAD26SM100_TMEM_LOAD_32dp32b64xES13_NS14_INS15_ILi2ELi4ELi3EEES18_NSW_INS5_IJS19_SF_EEENS5_IJSF_SB_EEEEEEENS4_39AutoVectorizingCopyWithAssumedAlignmentILi128EEENS4_14SM90_TMA_STOREES22_S24_S24_EEEvvEEEEvNT_6ParamsE)
        /*0044*/ 	.word	0x00000000
.L_29:


//--------------------- .nv.compat                --------------------------
	.section	.nv.compat,"",@"SHT_CUDA_COMPAT_INFO"
	.align	4
        /*0000*/ 	.byte	0x02, 0x09, 0x01, 0x00, 0x02, 0x02, 0x02, 0x00, 0x02, 0x05, 0x05, 0x00, 0x03, 0x07, 0x01, 0x01
        /*0010*/ 	.byte	0x02, 0x03, 0x01, 0x00, 0x02, 0x06, 0x01, 0x00, 0x04, 0x0b, 0x08, 0x00, 0x09, 0x00, 0x00, 0x00
        /*0020*/ 	.byte	0x00, 0x00, 0x00, 0x00


//--------------------- .nv.info._ZN7cutlass13device_kernelINS_4gemm6kernel13GemmUniversalIN4cute5tupleIJiiiiEEENS1_10collective13CollectiveMmaINS1_35MainloopSm100TmaUmmaWarpSpecializedILi5ELi2ELi4ENS5_IJNS4_1CILi1EEESB_SB_EEEEENS5_IJNSA_ILi128EEENSA_ILi64EEENSA_ILi32EEEEEENS_12float_e4m3_tENS5_IJlSB_lEEESI_SJ_NS4_8TiledMMAINS4_8MMA_AtomIJNS4_10MMA_TraitsINS4_19SM100_MMA_F8F6F4_SSEJSI_SI_fSE_SF_NS4_17integral_constantINS4_4UMMA5MajorELSQ_0EEESR_NSO_INSP_7ScaleInELSS_0EEEST_EEEEEENS4_6LayoutISC_NS5_IJNSA_ILi0EEESX_SX_EEEEENS5_IJNS4_10UnderscoreES10_S10_EEEEENS4_13SM90_TMA_LOADENS4_14ComposedLayoutINS4_7SwizzleILi1ELi4ELi3EEENS4_18smem_ptr_flag_bitsILi8EEENSW_INS5_IJNSA_ILi8EEESG_EEENS5_IJSG_SB_EEEEEEEvNS4_8identityES13_S1D_vS1E_EENS_8epilogue10collective18CollectiveEpilogueINS1G_23Sm100TmaWarpSpecializedILi1ELi1ELi64ELb0ELb0EEEJSH_NS5_IJNSW_ISE_SB_EENSW_ISF_SB_EEEEESI_SJ_SI_SJ_NS1G_6fusion15FusionCallbacksIS1K_NS1O_17LinearCombinationISI_fSI_fLNS_15FloatRoundStyleE2EEESH_S1N_JEEENS4_5SM1004TMEM4LOAD26SM100_TMEM_LOAD_32dp32b64xES13_NS14_INS15_ILi2ELi4ELi3EEES18_NSW_INS5_IJS19_SF_EEENS5_IJSF_SB_EEEEEEENS4_39AutoVectorizingCopyWithAssumedAlignmentILi128EEENS4_14SM90_TMA_STOREES22_S24_S24_EEEvvEEEEvNT_6ParamsE --------------------------
	.section	.nv.info._ZN7cutlass13device_kernelINS_4gemm6kernel13GemmUniversalIN4cute5tupleIJiiiiEEENS1_10collective13CollectiveMmaINS1_35MainloopSm100TmaUmmaWarpSpecializedILi5ELi2ELi4ENS5_IJNS4_1CILi1EEESB_SB_EEEEENS5_IJNSA_ILi128EEENSA_ILi64EEENSA_ILi32EEEEEENS_12float_e4m3_tENS5_IJlSB_lEEESI_SJ_NS4_8TiledMMAINS4_8MMA_AtomIJNS4_10MMA_TraitsINS4_19SM100_MMA_F8F6F4_SSEJSI_SI_fSE_SF_NS4_17integral_constantINS4_4UMMA5MajorELSQ_0EEESR_NSO_INSP_7ScaleInELSS_0EEEST_EEEEEENS4_6LayoutISC_NS5_IJNSA_ILi0EEESX_SX_EEEEENS5_IJNS4_10UnderscoreES10_S10_EEEEENS4_13SM90_TMA_LOADENS4_14ComposedLayoutINS4_7SwizzleILi1ELi4ELi3EEENS4_18smem_ptr_flag_bitsILi8EEENSW_INS5_IJNSA_ILi8EEESG_EEENS5_IJSG_SB_EEEEEEEvNS4_8identityES13_S1D_vS1E_EENS_8epilogue10collective18CollectiveEpilogueINS1G_23Sm100TmaWarpSpecializedILi1ELi1ELi64ELb0ELb0EEEJSH_NS5_IJNSW_ISE_SB_EENSW_ISF_SB_EEEEESI_SJ_SI_SJ_NS1G_6fusion15FusionCallbacksIS1K_NS1O_17LinearCombinationISI_fSI_fLNS_15FloatRoundStyleE2EEESH_S1N_JEEENS4_5SM1004TMEM4LOAD26SM100_TMEM_LOAD_32dp32b64xES13_NS14_INS15_ILi2ELi4ELi3EEES18_NSW_INS5_IJS19_SF_EEENS5_IJSF_SB_EEEEEEENS4_39AutoVectorizingCopyWithAssumedAlignmentILi128EEENS4_14SM90_TMA_STOREES22_S24_S24_EEEvvEEEEvNT_6ParamsE,"",@"SHT_CUDA_INFO"
	.sectionflags	@""
	.align	4


	//----- nvinfo : EIATTR_CUDA_API_VERSION
	.align		4
        /*0000*/ 	.byte	0x04, 0x37
        /*0002*/ 	.short	(.L_31 - .L_30)
.L_30:
        /*0004*/ 	.word	0x00000082


	//----- nvinfo : EIATTR_KPARAM_INFO
	.align		4
.L_31:
        /*0008*/ 	.byte	0x04, 0x17
        /*000a*/ 	.short	(.L_33 - .L_32)
.L_32:
        /*000c*/ 	.word	0x00000000
        /*0010*/ 	.short	0x0000
        /*0012*/ 	.short	0x0000
        /*0014*/ 	.byte	0x00, 0xf0, 0x01, 0x20


	//----- nvinfo : EIATTR_AT_ENTRY_FRAGMENTS
	.align		4
.L_33:
        /*0018*/ 	.byte	0x04, 0x4f
        /*001a*/ 	.short	(.L_35 - .L_34)


	//   ....[0]....
.L_34:
        /*001c*/ 	.word	0x00000006


	//----- nvinfo : EIATTR_RESERVED_SMEM_USED
	.align		4
.L_35:
        /*0020*/ 	.byte	0x01, 0x41
	.zero		2


	//----- nvinfo : EIATTR_SPARSE_MMA_MASK
	.align		4
        /*0024*/ 	.byte	0x03, 0x50
        /*0026*/ 	.short	0x0000


	//----- nvinfo : EIATTR_TCGEN05_1CTA_USED
	.align		4
        /*0028*/ 	.byte	0x01, 0x51
	.zero		2


	//----- nvinfo : EIATTR_MAXREG_COUNT
	.align		4
        /*002c*/ 	.byte	0x03, 0x1b
        /*002e*/ 	.short	0x00ff


	//----- nvinfo : EIATTR_NUM_BARRIERS
	.align		4
        /*0030*/ 	.byte	0x02, 0x4c
        /*0032*/ 	.byte	0x07
	.zero		1


	//----- nvinfo : EIATTR_EXTERNS
	.align		4
        /*0034*/ 	.byte	0x04, 0x0f
        /*0036*/ 	.short	(.L_37 - .L_36)


	//   ....[0]....
	.align		4
.L_36:
        /*0038*/ 	.word	index@(__assertfail)


	//----- nvinfo : EIATTR_MERCURY_ISA_VERSION
	.align		4
.L_37:
        /*003c*/ 	.byte	0x03, 0x5f
        /*003e*/ 	.short	0x0101


	//----- nvinfo : EIATTR_INT_WARP_WIDE_INSTR_OFFSETS
	.align		4
        /*0040*/ 	.byte	0x04, 0x31
        /*0042*/ 	.short	(.L_39 - .L_38)


	//   ....[0]....
.L_38:
        /*0044*/ 	.word	0x00001da0


	//   ....[1]....
        /*0048*/ 	.word	0x00003730


	//   ....[2]....
        /*004c*/ 	.word	0x00003750


	//   ....[3]....
        /*0050*/ 	.word	0x00003780


	//   ....[4]....
        /*0054*/ 	.word	0x00004190


	//   ....[5]....
        /*0058*/ 	.word	0x00004280


	//----- nvinfo : EIATTR_COOP_GROUP_MASK_REGIDS
	.align		4
.L_39:
        /*005c*/ 	.byte	0x04, 0x29
        /*005e*/ 	.short	(.L_41 - .L_40)


	//   ....[0]....
.L_40:
        /*0060*/ 	.word	0xffffffff


	//   ....[1]....
        /*0064*/ 	.word	0xffffffff


	//   ....[2]....
        /*0068*/ 	.word	0xffffffff


	//   ....[3]....
        /*006c*/ 	.word	0xffffffff


	//   ....[4]....
        /*0070*/ 	.word	0xffffffff


	//   ....[5]....
        /*0074*/ 	.word	0xffffffff


	//   ....[6]....
        /*0078*/ 	.word	0xffffffff


	//   ....[7]....
        /*007c*/ 	.word	0xffffffff


	//   ....[8]....
        /*0080*/ 	.word	0xffffffff


	//   ....[9]....
        /*0084*/ 	.word	0xffffffff


	//   ....[10]....
        /*0088*/ 	.word	0xffffffff


	//   ....[11]....
        /*008c*/ 	.word	0xffffffff


	//   ....[12]....
        /*0090*/ 	.word	0xffffffff


	//----- nvinfo : EIATTR_COOP_GROUP_INSTR_OFFSETS
	.align		4
.L_41:
        /*0094*/ 	.byte	0x04, 0x28
        /*0096*/ 	.short	(.L_43 - .L_42)


	//   ....[0]....
.L_42:
        /*0098*/ 	.word	0x00000090


	//   ....[1]....
        /*009c*/ 	.word	0x000004d0


	//   ....[2]....
        /*00a0*/ 	.word	0x00000660


	//   ....[3]....
        /*00a4*/ 	.word	0x000007a0


	//   ....[4]....
        /*00a8*/ 	.word	0x000008a0


	//   ....[5]....
        /*00ac*/ 	.word	0x00000a10


	//   ....[6]....
        /*00b0*/ 	.word	0x00000bb0


	//   ....[7]....
        /*00b4*/ 	.word	0x00001c80


	//   ....[8]....
        /*00b8*/ 	.word	0x00002af0


	//   ....[9]....
        /*00bc*/ 	.word	0x00002d00


	//   ....[10]....
        /*00c0*/ 	.word	0x00002d30


	//   ....[11]....
        /*00c4*/ 	.word	0x00003610


	//   ....[12]....
        /*00c8*/ 	.word	0x00003840


	//----- nvinfo : EIATTR_VRC_CTA_INIT_COUNT
	.align		4
.L_43:
        /*00cc*/ 	.byte	0x02, 0x4a
        /*00ce*/ 	.byte	0x80
	.zero		1


	//----- nvinfo : EIATTR_SYSCALL_OFFSETS
	.align		4
        /*00d0*/ 	.byte	0x04, 0x46
        /*00d2*/ 	.short	(.L_45 - .L_44)


	//   ....[0]....
.L_44:
        /*00d4*/ 	.word	0x00004c70


	//   ....[1]....
        /*00d8*/ 	.word	0x00004db0


	//   ....[2]....
        /*00dc*/ 	.word	0x00005550


	//----- nvinfo : EIATTR_MBARRIER_INSTR_OFFSETS
	.align		4
.L_45:
        /*00e0*/ 	.byte	0x04, 0x39
        /*00e2*/ 	.short	(.L_47 - .L_46)


	//   ....[0]....
.L_46:
        /*00e4*/ 	.word	0x000005b0
        /*00e8*/ 	.word	0x000000ff
        /*00ec*/ 	.word	0x00000000
        /*00f0*/ 	.short	0x0100
        /*00f2*/ 	.byte	0x05
	.zero		1


	//   ....[1]....
        /*00f4*/ 	.word	0x000005c0
        /*00f8*/ 	.word	0x000000ff
        /*00fc*/ 	.word	0x00000028
        /*0100*/ 	.short	0x0100
        /*0102*/ 	.byte	0x05
	.zero		1


	//   ....[2]....
        /*0104*/ 	.word	0x000005d0
        /*0108*/ 	.word	0x000000ff
        /*010c*/ 	.word	0x00000008
        /*0110*/ 	.short	0x0100
        /*0112*/ 	.byte	0x05
	.zero		1


	//   ....[3]....
        /*0114*/ 	.word	0x000005e0
        /*0118*/ 	.word	0x000000ff
        /*011c*/ 	.word	0x00000030
        /*0120*/ 	.short	0x0100
        /*0122*/ 	.byte	0x05
	.zero		1


	//   ....[4]....
        /*0124*/ 	.word	0x000005f0
        /*0128*/ 	.word	0x000000ff
        /*012c*/ 	.word	0x00000010
        /*0130*/ 	.short	0x0100
        /*0132*/ 	.byte	0x05
	.zero		1


	//   ....[5]....
        /*0134*/ 	.word	0x00000600
        /*0138*/ 	.word	0x000000ff
        /*013c*/ 	.word	0x00000038
        /*0140*/ 	.short	0x0100
        /*0142*/ 	.byte	0x05
	.zero		1


	//   ....[6]....
        /*0144*/ 	.word	0x00000610
        /*0148*/ 	.word	0x000000ff
        /*014c*/ 	.word	0x00000018
        /*0150*/ 	.short	0x0100
        /*0152*/ 	.byte	0x05
	.zero		1


	//   ....[7]....
        /*0154*/ 	.word	0x00000620
        /*0158*/ 	.word	0x000000ff
        /*015c*/ 	.word	0x00000040
        /*0160*/ 	.short	0x0100
        /*0162*/ 	.byte	0x05
	.zero		1


	//   ....[8]....
        /*0164*/ 	.word	0x00000630
        /*0168*/ 	.word	0x000000ff
        /*016c*/ 	.word	0x00000020
        /*0170*/ 	.short	0x0100
        /*0172*/ 	.byte	0x05
	.zero		1


	//   ....[9]....
        /*0174*/ 	.word	0x00000640
        /*0178*/ 	.word	0x000000ff
        /*017c*/ 	.word	0x00000048
        /*0180*/ 	.short	0x0100
        /*0182*/ 	.byte	0x05
	.zero		1


	//   ....[10]....
        /*0184*/ 	.word	0x00000770
        /*0188*/ 	.word	0x000000ff
        /*018c*/ 	.word	0x00000050
        /*0190*/ 	.short	0x0100
        /*0192*/ 	.byte	0x06
	.zero		1


	//   ....[11]....
        /*0194*/ 	.word	0x00000780
        /*0198*/ 	.word	0x000000ff
        /*019c*/ 	.word	0x00000058
        /*01a0*/ 	.short	0x0100
        /*01a2*/ 	.byte	0x06
	.zero		1


	//   ....[12]....
        /*01a4*/ 	.word	0x00000870
        /*01a8*/ 	.word	0x000000ff
        /*01ac*/ 	.word	0x00000060
        /*01b0*/ 	.short	0x0100
        /*01b2*/ 	.byte	0x05
	.zero		1


	//   ....[13]....
        /*01b4*/ 	.word	0x00000880
        /*01b8*/ 	.word	0x000000ff
        /*01bc*/ 	.word	0x00000068
        /*01c0*/ 	.short	0x0100
        /*01c2*/ 	.byte	0x05
	.zero		1


	//   ....[14]....
        /*01c4*/ 	.word	0x000009c0
        /*01c8*/ 	.word	0x000000ff
        /*01cc*/ 	.word	0x00000070
        /*01d0*/ 	.short	0x0100
        /*01d2*/ 	.byte	0x05
	.zero		1


	//   ....[15]....
        /*01d4*/ 	.word	0x000009d0
        /*01d8*/ 	.word	0x000000ff
        /*01dc*/ 	.word	0x00000080
        /*01e0*/ 	.short	0x0100
        /*01e2*/ 	.byte	0x05
	.zero		1


	//   ....[16]....
        /*01e4*/ 	.word	0x000009e0
        /*01e8*/ 	.word	0x000000ff
        /*01ec*/ 	.word	0x00000078
        /*01f0*/ 	.short	0x0100
        /*01f2*/ 	.byte	0x05
	.zero		1


	//   ....[17]....
        /*01f4*/ 	.word	0x000009f0
        /*01f8*/ 	.word	0x000000ff
        /*01fc*/ 	.word	0x00000088
        /*0200*/ 	.short	0x0100
        /*0202*/ 	.byte	0x05
	.zero		1


	//   ....[18]....
        /*0204*/ 	.word	0x00000b20
        /*0208*/ 	.word	0x000000ff
        /*020c*/ 	.word	0x00000090
        /*0210*/ 	.short	0x0100
        /*0212*/ 	.byte	0x06
	.zero		1


	//   ....[19]....
        /*0214*/ 	.word	0x00000b30
        /*0218*/ 	.word	0x000000ff
        /*021c*/ 	.word	0x000000b0
        /*0220*/ 	.short	0x0100
        /*0222*/ 	.byte	0x06
	.zero		1


	//   ....[20]....
        /*0224*/ 	.word	0x00000b40
        /*0228*/ 	.word	0x000000ff
        /*022c*/ 	.word	0x00000098
        /*0230*/ 	.short	0x0100
        /*0232*/ 	.byte	0x06
	.zero		1


	//   ....[21]....
        /*0234*/ 	.word	0x00000b50
        /*0238*/ 	.word	0x000000ff
        /*023c*/ 	.word	0x000000b8
        /*0240*/ 	.short	0x0100
        /*0242*/ 	.byte	0x06
	.zero		1


	//   ....[22]....
        /*0244*/ 	.word	0x00000b60
        /*0248*/ 	.word	0x000000ff
        /*024c*/ 	.word	0x000000a0
        /*0250*/ 	.short	0x0100
        /*0252*/ 	.byte	0x06
	.zero		1


	//   ....[23]....
        /*0254*/ 	.word	0x00000b70
        /*0258*/ 	.word	0x000000ff
        /*025c*/ 	.word	0x000000c0
        /*0260*/ 	.short	0x0100
        /*0262*/ 	.byte	0x06
	.zero		1


	//   ....[24]....
        /*0264*/ 	.word	0x00000b80
        /*0268*/ 	.word	0x000000ff
        /*026c*/ 	.word	0x000000a8
        /*0270*/ 	.short	0x0100
        /*0272*/ 	.byte	0x06
	.zero		1


	//   ....[25]....
        /*0274*/ 	.word	0x00000b90
        /*0278*/ 	.word	0x000000ff
        /*027c*/ 	.word	0x000000c8
        /*0280*/ 	.short	0x0100
        /*0282*/ 	.byte	0x06
	.zero		1


	//   ....[26]....
        /*0284*/ 	.word	0x00000c80
        /*0288*/ 	.word	0x000000ff
        /*028c*/ 	.word	0x000000d0
        /*0290*/ 	.short	0x0100
        /*0292*/ 	.byte	0x05
	.zero		1


	//   ....[27]....
        /*0294*/ 	.word	0x00000c90
        /*0298*/ 	.word	0x000000ff
        /*029c*/ 	.word	0x000000e0
        /*02a0*/ 	.short	0x0100
        /*02a2*/ 	.byte	0x05
	.zero		1


	//   ....[28]....
        /*02a4*/ 	.word	0x00000ca0
        /*02a8*/ 	.word	0x000000ff
        /*02ac*/ 	.word	0x000000d8
        /*02b0*/ 	.short	0x0100
        /*02b2*/ 	.byte	0x05
	.zero		1


	//   ....[29]....
        /*02b4*/ 	.word	0x00000cb0
        /*02b8*/ 	.word	0x000000ff
        /*02bc*/ 	.word	0x000000e8
        /*02c0*/ 	.short	0x0100
        /*02c2*/ 	.byte	0x05
	.zero		1


	//   ....[30]....
        /*02c4*/ 	.word	0x00001580
        /*02c8*/ 	.word	0x00000003
        /*02cc*/ 	.word	0x000000e0
        /*02d0*/ 	.short	0x010a
        /*02d2*/ 	.byte	0xff
	.zero		1


	//   ....[31]....
        /*02d4*/ 	.word	0x000015b0
        /*02d8*/ 	.word	0x00000003
        /*02dc*/ 	.word	0x000000d0
        /*02e0*/ 	.short	0x0101
        /*02e2*/ 	.byte	0xff
	.zero		1


	//   ....[32]....
        /*02e4*/ 	.word	0x00001680
        /*02e8*/ 	.word	0x000000ff
        /*02ec*/ 	.word	0x00000028
        /*02f0*/ 	.short	0x010a
        /*02f2*/ 	.byte	0x08
	.zero		1


	//   ....[33]....
        /*02f4*/ 	.word	0x00001720
        /*02f8*/ 	.word	0x000000ff
        /*02fc*/ 	.word	0x00000028
        /*0300*/ 	.short	0x010a
        /*0302*/ 	.byte	0x21
	.zero		1


	//   ....[34]....
        /*0304*/ 	.word	0x00001870
        /*0308*/ 	.word	0x000000ff
        /*030c*/ 	.word	0x00000028
        /*0310*/ 	.short	0x010a
        /*0312*/ 	.byte	0x08
	.zero		1


	//   ....[35]....
        /*0314*/ 	.word	0x00001980
        /*0318*/ 	.word	0x000000ff
        /*031c*/ 	.word	0x00000068
        /*0320*/ 	.short	0x0101
        /*0322*/ 	.byte	0x04
	.zero		1


	//   ....[36]....
        /*0324*/ 	.word	0x000019a0
        /*0328*/ 	.word	0x000000ff
        /*032c*/ 	.word	0x00000028
        /*0330*/ 	.short	0x010a
        /*0332*/ 	.byte	0x08
	.zero		1


	//   ....[37]....
        /*0334*/ 	.word	0x00001a20
        /*0338*/ 	.word	0x000000ff
        /*033c*/ 	.word	0x00000028
        /*0340*/ 	.short	0x010a
        /*0342*/ 	.byte	0x11
	.zero		1


	//   ....[38]....
        /*0344*/ 	.word	0x00001b70
        /*0348*/ 	.word	0x000000ff
        /*034c*/ 	.word	0x00000028
        /*0350*/ 	.short	0x010a
        /*0352*/ 	.byte	0x08
	.zero		1


	//   ....[39]....
        /*0354*/ 	.word	0x00001cb0
        /*0358*/ 	.word	0x00000002
        /*035c*/ 	.word	0x00000070
        /*0360*/ 	.short	0x010a
        /*0362*/ 	.byte	0xff
	.zero		1


	//   ....[40]....
        /*0364*/ 	.word	0x00001d70
        /*0368*/ 	.word	0x00000002
        /*036c*/ 	.word	0x00000000
        /*0370*/ 	.short	0x0101
        /*0372*/ 	.byte	0xff
	.zero		1


	//   ....[41]....
        /*0374*/ 	.word	0x000022d0
        /*0378*/ 	.word	0x000000ff
        /*037c*/ 	.word	0x00000000
        /*0380*/ 	.short	0x010a
        /*0382*/ 	.byte	0x05
	.zero		1


	//   ....[42]....
        /*0384*/ 	.word	0x00002360
        /*0388*/ 	.word	0x000000ff
        /*038c*/ 	.word	0x00000000
        /*0390*/ 	.short	0x010a
        /*0392*/ 	.byte	0x05
	.zero		1


	//   ....[43]....
        /*0394*/ 	.word	0x000023f0
        /*0398*/ 	.word	0x000000ff
        /*039c*/ 	.word	0x00000000
        /*03a0*/ 	.short	0x010a
        /*03a2*/ 	.byte	0x05
	.zero		1


	//   ....[44]....
        /*03a4*/ 	.word	0x00002480
        /*03a8*/ 	.word	0x000000ff
        /*03ac*/ 	.word	0x00000000
        /*03b0*/ 	.short	0x010a
        /*03b2*/ 	.byte	0x05
	.zero		1


	//   ....[45]....
        /*03b4*/ 	.word	0x00002520
        /*03b8*/ 	.word	0x00000000
        /*03bc*/ 	.word	0x00000000
        /*03c0*/ 	.short	0x010a
        /*03c2*/ 	.byte	0xff
	.zero		1


	//   ....[46]....
        /*03c4*/ 	.word	0x00002640
        /*03c8*/ 	.word	0x00000000
        /*03cc*/ 	.word	0x000000d0
        /*03d0*/ 	.short	0x010a
        /*03d2*/ 	.byte	0xff
	.zero		1


	//   ....[47]....
        /*03d4*/ 	.word	0x000026a0
        /*03d8*/ 	.word	0x00000004
        /*03dc*/ 	.word	0x00000000
        /*03e0*/ 	.short	0x0101
        /*03e2*/ 	.byte	0xff
	.zero		1


	//   ....[48]....
        /*03e4*/ 	.word	0x000026c0
        /*03e8*/ 	.word	0x000000ff
        /*03ec*/ 	.word	0x00000080
        /*03f0*/ 	.short	0x010a
        /*03f2*/ 	.byte	0x05
	.zero		1


	//   ....[49]....
        /*03f4*/ 	.word	0x000027e0
        /*03f8*/ 	.word	0x00000000
        /*03fc*/ 	.word	0x00000070
        /*0400*/ 	.short	0x010a
        /*0402*/ 	.byte	0xff
	.zero		1


	//   ....[50]....
        /*0404*/ 	.word	0x000028f0
        /*0408*/ 	.word	0x00000000
        /*040c*/ 	.word	0x00000000
        /*0410*/ 	.short	0x0101
        /*0412*/ 	.byte	0xff
	.zero		1


	//   ....[51]....
        /*0414*/ 	.word	0x00002980
        /*0418*/ 	.word	0x000000ff
        /*041c*/ 	.word	0x00000080
        /*0420*/ 	.short	0x0106
        /*0422*/ 	.byte	0x05
	.zero		1


	//   ....[52]....
        /*0424*/ 	.word	0x000029a0
        /*0428*/ 	.word	0x000000ff
        /*042c*/ 	.word	0x00000080
        /*0430*/ 	.short	0x010a
        /*0432*/ 	.byte	0x05
	.zero		1


	//   ....[53]....
        /*0434*/ 	.word	0x00002a30
        /*0438*/ 	.word	0x000000ff
        /*043c*/ 	.word	0x00000080
        /*0440*/ 	.short	0x0106
        /*0442*/ 	.byte	0x04
	.zero		1


	//   ....[54]....
        /*0444*/ 	.word	0x00002a70
        /*0448*/ 	.word	0x00000000
        /*044c*/ 	.word	0x00000080
        /*0450*/ 	.short	0x010a
        /*0452*/ 	.byte	0xff
	.zero		1


	//   ....[55]....
        /*0454*/ 	.word	0x00002f50
        /*0458*/ 	.word	0x00000000
        /*045c*/ 	.word	0x00000070
        /*0460*/ 	.short	0x010a
        /*0462*/ 	.byte	0xff
	.zero		1


	//   ....[56]....
        /*0464*/ 	.word	0x00003050
        /*0468*/ 	.word	0x00000003
        /*046c*/ 	.word	0x00000000
        /*0470*/ 	.short	0x0101
        /*0472*/ 	.byte	0xff
	.zero		1


	//   ....[57]....
        /*0474*/ 	.word	0x00003060
        /*0478*/ 	.word	0x000000ff
        /*047c*/ 	.word	0x00000000
        /*0480*/ 	.short	0x010a
        /*0482*/ 	.byte	0x04
	.zero		1


	//   ....[58]....
        /*0484*/ 	.word	0x00003080
        /*0488*/ 	.word	0x000000ff
        /*048c*/ 	.word	0x000000b0
        /*0490*/ 	.short	0x010a
        /*0492*/ 	.byte	0x09
	.zero		1


	//   ....[59]....
        /*0494*/ 	.word	0x00003160
        /*0498*/ 	.word	0x000000ff
        /*049c*/ 	.word	0x00000000
        /*04a0*/ 	.short	0x010a
        /*04a2*/ 	.byte	0x07
	.zero		1


	//   ....[60]....
        /*04a4*/ 	.word	0x00003290
        /*04a8*/ 	.word	0x000000ff
        /*04ac*/ 	.word	0x00000000
        /*04b0*/ 	.short	0x010a
        /*04b2*/ 	.byte	0x04
	.zero		1


	//   ....[61]....
        /*04b4*/ 	.word	0x00003440
        /*04b8*/ 	.word	0x000000ff
        /*04bc*/ 	.word	0x00000000
        /*04c0*/ 	.short	0x010a
        /*04c2*/ 	.byte	0x05
	.zero		1


	//   ....[62]....
        /*04c4*/ 	.word	0x000034d0
        /*04c8*/ 	.word	0x000000ff
        /*04cc*/ 	.word	0x00000000
        /*04d0*/ 	.short	0x010a
        /*04d2*/ 	.byte	0x05
	.zero		1


	//   ....[63]....
        /*04d4*/ 	.word	0x00003560
        /*04d8*/ 	.word	0x000000ff
        /*04dc*/ 	.word	0x00000000
        /*04e0*/ 	.short	0x010a
        /*04e2*/ 	.byte	0x05
	.zero		1


	//   ....[64]....
        /*04e4*/ 	.word	0x000035f0
        /*04e8*/ 	.word	0x000000ff
        /*04ec*/ 	.word	0x00000000
        /*04f0*/ 	.short	0x010a
        /*04f2*/ 	.byte	0x07
	.zero		1


	//   ....[65]....
        /*04f4*/ 	.word	0x00003a30
        /*04f8*/ 	.word	0x00000000
        /*04fc*/ 	.word	0x00000070
        /*0500*/ 	.short	0x010a
        /*0502*/ 	.byte	0xff
	.zero		1


	//   ....[66]....
        /*0504*/ 	.word	0x00003b20
        /*0508*/ 	.word	0x00000000
        /*050c*/ 	.word	0x00000000
        /*0510*/ 	.short	0x0101
        /*0512*/ 	.byte	0xff
	.zero		1


	//   ....[67]....
        /*0514*/ 	.word	0x00003e40
        /*0518*/ 	.word	0x000000ff
        /*051c*/ 	.word	0x00000068
        /*0520*/ 	.short	0x010a
        /*0522*/ 	.byte	0x06
	.zero		1


	//   ....[68]....
        /*0524*/ 	.word	0x00003fc0
        /*0528*/ 	.word	0x000000ff
        /*052c*/ 	.word	0x00000058
        /*0530*/ 	.short	0x010a
        /*0532*/ 	.byte	0x06
	.zero		1


	//   ....[69]....
        /*0534*/ 	.word	0x000042f0
        /*0538*/ 	.word	0x000000ff
        /*053c*/ 	.word	0x00000050
        /*0540*/ 	.short	0x010b
        /*0542*/ 	.byte	0x06
	.zero		1


	//   ....[70]....
        /*0544*/ 	.word	0x00004310
        /*0548*/ 	.word	0x000000ff
        /*054c*/ 	.word	0x00000000
        /*0550*/ 	.short	0x0101
        /*0552*/ 	.byte	0x25
	.zero		1


	//   ....[71]....
        /*0554*/ 	.word	0x00004350
        /*0558*/ 	.word	0x00000000
        /*055c*/ 	.word	0x00000058
        /*0560*/ 	.short	0x010a
        /*0562*/ 	.byte	0xff
	.zero		1


	//   ....[72]....
        /*0564*/ 	.word	0x00004680
        /*0568*/ 	.word	0x00000000
        /*056c*/ 	.word	0x00000070
        /*0570*/ 	.short	0x010a
        /*0572*/ 	.byte	0xff
	.zero		1


	//   ....[73]....
        /*0574*/ 	.word	0x00004790
        /*0578*/ 	.word	0x00000000
        /*057c*/ 	.word	0x00000000
        /*0580*/ 	.short	0x0101
        /*0582*/ 	.byte	0xff
	.zero		1


	//   ....[74]....
        /*0584*/ 	.word	0x00005130
        /*0588*/ 	.word	0x000000ff
        /*058c*/ 	.word	0x00000050
        /*0590*/ 	.short	0x010a
        /*0592*/ 	.byte	0x2b
	.zero		1


	//   ....[75]....
        /*0594*/ 	.word	0x00005140
        /*0598*/ 	.word	0x0000009c
        /*059c*/ 	.word	0x00000090
        /*05a0*/ 	.short	0x010a
        /*05a2*/ 	.byte	0xff
	.zero		1


	//   ....[76]....
        /*05a4*/ 	.word	0x000052d0
        /*05a8*/ 	.word	0x000000ff
        /*05ac*/ 	.word	0x00000050
        /*05b0*/ 	.short	0x010a
        /*05b2*/ 	.byte	0x2b
	.zero		1


	//   ....[77]....
        /*05b4*/ 	.word	0x000053d0
        /*05b8*/ 	.word	0x000000ff
        /*05bc*/ 	.word	0x00000000
        /*05c0*/ 	.short	0x0101
        /*05c2*/ 	.byte	0x04
	.zero		1


	//   ....[78]....
        /*05c4*/ 	.word	0x00005430
        /*05c8*/ 	.word	0x0000009c
        /*05cc*/ 	.word	0x00000090
        /*05d0*/ 	.short	0x010a
        /*05d2*/ 	.byte	0xff
	.zero		1


	//   ....[79]....
        /*05d4*/ 	.word	0x000057f0
        /*05d8*/ 	.word	0x000000ff
        /*05dc*/ 	.word	0x00000000
        /*05e0*/ 	.short	0x0101
        /*05e2*/ 	.byte	0x05
	.zero		1


	//   ....[80]....
        /*05e4*/ 	.word	0x000068a0
        /*05e8*/ 	.word	0x00000003
        /*05ec*/ 	.word	0x000000e0
        /*05f0*/ 	.short	0x010a
        /*05f2*/ 	.byte	0xff
	.zero		1


	//   ....[81]....
        /*05f4*/ 	.word	0x00006900
        /*05f8*/ 	.word	0x00000002
        /*05fc*/ 	.word	0x00000028
        /*0600*/ 	.short	0x010a
        /*0602*/ 	.byte	0xff
	.zero		1


	//   ....[82]....
        /*0604*/ 	.word	0x00006960
        /*0608*/ 	.word	0x00000002
        /*060c*/ 	.word	0x00000028
        /*0610*/ 	.short	0x010a
        /*0612*/ 	.byte	0xff
	.zero		1


	//   ....[83]....
        /*0614*/ 	.word	0x000069b0
        /*0618*/ 	.word	0x00000002
        /*061c*/ 	.word	0x00000070
        /*0620*/ 	.short	0x010a
        /*0622*/ 	.byte	0xff
	.zero		1


	//   ....[84]....
        /*0624*/ 	.word	0x00006a10
        /*0628*/ 	.word	0x00000000
        /*062c*/ 	.word	0x00000000
        /*0630*/ 	.short	0x010a
        /*0632*/ 	.byte	0xff
	.zero		1


	//   ....[85]....
        /*0634*/ 	.word	0x00006a70
        /*0638*/ 	.word	0x00000000
        /*063c*/ 	.word	0x00000000
        /*0640*/ 	.short	0x010a
        /*0642*/ 	.byte	0xff
	.zero		1


	//   ....[86]....
        /*0644*/ 	.word	0x00006ad0
        /*0648*/ 	.word	0x00000000
        /*064c*/ 	.word	0x00000000
        /*0650*/ 	.short	0x010a
        /*0652*/ 	.byte	0xff
	.zero		1


	//   ....[87]....
        /*0654*/ 	.word	0x00006b30
        /*0658*/ 	.word	0x00000000
        /*065c*/ 	.word	0x00000000
        /*0660*/ 	.short	0x010a
        /*0662*/ 	.byte	0xff
	.zero		1


	//   ....[88]....
        /*0664*/ 	.word	0x00006b80
        /*0668*/ 	.word	0x00000000
        /*066c*/ 	.word	0x000000d0
        /*0670*/ 	.short	0x010a
        /*0672*/ 	.byte	0xff
	.zero		1


	//   ....[89]....
        /*0674*/ 	.word	0x00006be0
        /*0678*/ 	.word	0x00000000
        /*067c*/ 	.word	0x00000080
        /*0680*/ 	.short	0x010a
        /*0682*/ 	.byte	0xff
	.zero		1


	//   ....[90]....
        /*0684*/ 	.word	0x00006c30
        /*0688*/ 	.word	0x00000000
        /*068c*/ 	.word	0x00000070
        /*0690*/ 	.short	0x010a
        /*0692*/ 	.byte	0xff
	.zero		1


	//   ....[91]....
        /*0694*/ 	.word	0x00006c90
        /*0698*/ 	.word	0x00000000
        /*069c*/ 	.word	0x00000080
        /*06a0*/ 	.short	0x010a
        /*06a2*/ 	.byte	0xff
	.zero		1


	//   ....[92]....
        /*06a4*/ 	.word	0x00006ce0
        /*06a8*/ 	.word	0x00000000
        /*06ac*/ 	.word	0x00000070
        /*06b0*/ 	.short	0x010a
        /*06b2*/ 	.byte	0xff
	.zero		1


	//   ....[93]....
        /*06b4*/ 	.word	0x00006d40
        /*06b8*/ 	.word	0x00000003
        /*06bc*/ 	.word	0x000000b0
        /*06c0*/ 	.short	0x010a
        /*06c2*/ 	.byte	0xff
	.zero		1


	//   ....[94]....
        /*06c4*/ 	.word	0x00006da0
        /*06c8*/ 	.word	0x00000000
        /*06cc*/ 	.word	0x00000000
        /*06d0*/ 	.short	0x010a
        /*06d2*/ 	.byte	0xff
	.zero		1


	//   ....[95]....
        /*06d4*/ 	.word	0x00006e00
        /*06d8*/ 	.word	0x00000000
        /*06dc*/ 	.word	0x00000000
        /*06e0*/ 	.short	0x010a
        /*06e2*/ 	.byte	0xff
	.zero		1


	//   ....[96]....
        /*06e4*/ 	.word	0x00006e60
        /*06e8*/ 	.word	0x00000000
        /*06ec*/ 	.word	0x00000000
        /*06f0*/ 	.short	0x010a
        /*06f2*/ 	.byte	0xff
	.zero		1


	//   ....[97]....
        /*06f4*/ 	.word	0x00006ec0
        /*06f8*/ 	.word	0x00000000
        /*06fc*/ 	.word	0x00000000
        /*0700*/ 	.short	0x010a
        /*0702*/ 	.byte	0xff
	.zero		1


	//   ....[98]....
        /*0704*/ 	.word	0x00006f20
        /*0708*/ 	.word	0x00000000
        /*070c*/ 	.word	0x00000000
        /*0710*/ 	.short	0x010a
        /*0712*/ 	.byte	0xff
	.zero		1


	//   ....[99]....
        /*0714*/ 	.word	0x00006f70
        /*0718*/ 	.word	0x00000000
        /*071c*/ 	.word	0x00000070
        /*0720*/ 	.short	0x010a
        /*0722*/ 	.byte	0xff
	.zero		1


	//   ....[100]....
        /*0724*/ 	.word	0x00006fd0
        /*0728*/ 	.word	0x00000000
        /*072c*/ 	.word	0x00000068
        /*0730*/ 	.short	0x010a
        /*0732*/ 	.byte	0xff
	.zero		1


	//   ....[101]....
        /*0734*/ 	.word	0x00007030
        /*0738*/ 	.word	0x00000003
        /*073c*/ 	.word	0x00000058
        /*0740*/ 	.short	0x010a
        /*0742*/ 	.byte	0xff
	.zero		1


	//   ....[102]....
        /*0744*/ 	.word	0x00007080
        /*0748*/ 	.word	0x00000000
        /*074c*/ 	.word	0x00000070
        /*0750*/ 	.short	0x010a
        /*0752*/ 	.byte	0xff
	.zero		1


	//   ....[103]....
        /*0754*/ 	.word	0x000070e0
        /*0758*/ 	.word	0x00000000
        /*075c*/ 	.word	0x00000050
        /*0760*/ 	.short	0x010a
        /*0762*/ 	.byte	0xff
	.zero		1


	//   ....[104]....
        /*0764*/ 	.word	0x00007130
        /*0768*/ 	.word	0x0000009c
        /*076c*/ 	.word	0x00000090
        /*0770*/ 	.short	0x010a
        /*0772*/ 	.byte	0xff
	.zero		1


	//----- nvinfo : EIATTR_NUM_MBARRIERS
	.align		4
.L_47:
        /*0774*/ 	.byte	0x03, 0x38
        /*0776*/ 	.short	0x001e


	//----- nvinfo : EIATTR_EXIT_INSTR_OFFSETS
	.align		4
        /*0778*/ 	.byte	0x04, 0x1c
        /*077a*/ 	.short	(.L_49 - .L_48)


	//   ....[0]....
.L_48:
        /*077c*/ 	.word	0x00002550


	//   ....[1]....
        /*0780*/ 	.word	0x00002a40


	//   ....[2]....
        /*0784*/ 	.word	0x00002aa0


	//   ....[3]....
        /*0788*/ 	.word	0x00003850


	//   ....[4]....
        /*078c*/ 	.word	0x00004380


	//   ....[5]....
        /*0790*/ 	.word	0x000043c0


	//   ....[6]....
        /*0794*/ 	.word	0x00006890


	//----- nvinfo : EIATTR_MAX_THREADS
	.align		4
.L_49:
        /*0798*/ 	.byte	0x04, 0x05
        /*079a*/ 	.short	(.L_51 - .L_50)
.L_50:
        /*079c*/ 	.word	0x00000100
        /*07a0*/ 	.word	0x00000001
        /*07a4*/ 	.word	0x00000001


	//----- nvinfo : EIATTR_CRS_STACK_SIZE
	.align		4
.L_51:
        /*07a8*/ 	.byte	0x04, 0x1e
        /*07aa*/ 	.short	(.L_53 - .L_52)
.L_52:
        /*07ac*/ 	.word	0x00000000


	//----- nvinfo : EIATTR_CBANK_PARAM_SIZE
	.align		4
.L_53:
        /*07b0*/ 	.byte	0x03, 0x19
        /*07b2*/ 	.short	0x0800


	//----- nvinfo : EIATTR_PARAM_CBANK
	.align		4
        /*07b4*/ 	.byte	0x04, 0x0a
        /*07b6*/ 	.short	(.L_55 - .L_54)
	.align		4
.L_54:
        /*07b8*/ 	.word	index@(.nv.constant0._ZN7cutlass13device_kernelINS_4gemm6kernel13GemmUniversalIN4cute5tupleIJiiiiEEENS1_10collective13CollectiveMmaINS1_35MainloopSm100TmaUmmaWarpSpecializedILi5ELi2ELi4ENS5_IJNS4_1CILi1EEESB_SB_EEEEENS5_IJNSA_ILi128EEENSA_ILi64EEENSA_ILi32EEEEEENS_12float_e4m3_tENS5_IJlSB_lEEESI_SJ_NS4_8TiledMMAINS4_8MMA_AtomIJNS4_10MMA_TraitsINS4_19SM100_MMA_F8F6F4_SSEJSI_SI_fSE_SF_NS4_17integral_constantINS4_4UMMA5MajorELSQ_0EEESR_NSO_INSP_7ScaleInELSS_0EEEST_EEEEEENS4_6LayoutISC_NS5_IJNSA_ILi0EEESX_SX_EEEEENS5_IJNS4_10UnderscoreES10_S10_EEEEENS4_13SM90_TMA_LOADENS4_14ComposedLayoutINS4_7SwizzleILi1ELi4ELi3EEENS4_18smem_ptr_flag_bitsILi8EEENSW_INS5_IJNSA_ILi8EEESG_EEENS5_IJSG_SB_EEEEEEEvNS4_8identityES13_S1D_vS1E_EENS_8epilogue10collective18CollectiveEpilogueINS1G_23Sm100TmaWarpSpecializedILi1ELi1ELi64ELb0ELb0EEEJSH_NS5_IJNSW_ISE_SB_EENSW_ISF_SB_EEEEESI_SJ_SI_SJ_NS1G_6fusion15FusionCallbacksIS1K_NS1O_17LinearCombinationISI_fSI_fLNS_15FloatRoundStyleE2EEESH_S1N_JEEENS4_5SM1004TMEM4LOAD26SM100_TMEM_LOAD_32dp32b64xES13_NS14_INS15_ILi2ELi4ELi3EEES18_NSW_INS5_IJS19_SF_EEENS5_IJSF_SB_EEEEEEENS4_39AutoVectorizingCopyWithAssumedAlignmentILi128EEENS4_14SM90_TMA_STOREES22_S24_S24_EEEvvEEEEvNT_6ParamsE)
        /*07bc*/ 	.short	0x0380
        /*07be*/ 	.short	0x0800


	//----- nvinfo : EIATTR_SW_WAR
	.align		4
.L_55:
        /*07c0*/ 	.byte	0x04, 0x36
        /*07c2*/ 	.short	(.L_57 - .L_56)
.L_56:
        /*07c4*/ 	.word	0x00000008
.L_57:


//--------------------- .nv.callgraph             --------------------------
	.section	.nv.callgraph,"",@"SHT_CUDA_CALLGRAPH"
	.align	4
	.sectionentsize	8
	.align		4
        /*0000*/ 	.word	0x00000000
	.align		4
        /*0004*/ 	.word	0xffffffff
	.align		4
        /*0008*/ 	.word	index@(_ZN7cutlass13device_kernelINS_4gemm6kernel13GemmUniversalIN4cute5tupleIJiiiiEEENS1_10collective13CollectiveMmaINS1_35MainloopSm100TmaUmmaWarpSpecializedILi5ELi2ELi4ENS5_IJNS4_1CILi1EEESB_SB_EEEEENS5_IJNSA_ILi128EEENSA_ILi64EEENSA_ILi32EEEEEENS_12float_e4m3_tENS5_IJlSB_lEEESI_SJ_NS4_8TiledMMAINS4_8MMA_AtomIJNS4_10MMA_TraitsINS4_19SM100_MMA_F8F6F4_SSEJSI_SI_fSE_SF_NS4_17integral_constantINS4_4UMMA5MajorELSQ_0EEESR_NSO_INSP_7ScaleInELSS_0EEEST_EEEEEENS4_6LayoutISC_NS5_IJNSA_ILi0EEESX_SX_EEEEENS5_IJNS4_10UnderscoreES10_S10_EEEEENS4_13SM90_TMA_LOADENS4_14ComposedLayoutINS4_7SwizzleILi1ELi4ELi3EEENS4_18smem_ptr_flag_bitsILi8EEENSW_INS5_IJNSA_ILi8EEESG_EEENS5_IJSG_SB_EEEEEEEvNS4_8identityES13_S1D_vS1E_EENS_8epilogue10collective18CollectiveEpilogueINS1G_23Sm100TmaWarpSpecializedILi1ELi1ELi64ELb0ELb0EEEJSH_NS5_IJNSW_ISE_SB_EENSW_ISF_SB_EEEEESI_SJ_SI_SJ_NS1G_6fusion15FusionCallbacksIS1K_NS1O_17LinearCombinationISI_fSI_fLNS_15FloatRoundStyleE2EEESH_S1N_JEEENS4_5SM1004TMEM4LOAD26SM100_TMEM_LOAD_32dp32b64xES13_NS14_INS15_ILi2ELi4ELi3EEES18_NSW_INS5_IJS19_SF_EEENS5_IJSF_SB_EEEEEEENS4_39AutoVectorizingCopyWithAssumedAlignmentILi128EEENS4_14SM90_TMA_STOREES22_S24_S24_EEEvvEEEEvNT_6ParamsE)
	.align		4
        /*000c*/ 	.word	index@(__assertfail)
	.align		4
        /*0010*/ 	.word	0x00000000
	.align		4
        /*0014*/ 	.word	0xfffffffe
	.align		4
        /*0018*/ 	.word	0x00000000
	.align		4
        /*001c*/ 	.word	0xfffffffd
	.align		4
        /*0020*/ 	.word	0x00000000
	.align		4
        /*0024*/ 	.word	0xfffffffc


//--------------------- .nv.constant4             --------------------------
	.section	.nv.constant4,"a",@progbits
	.align	8
	.align		8
.nv.constant4:
        /*0000*/ 	.dword	__assertfail
	.align		8
        /*0008*/ 	.dword	__unnamed_1
	.align		8
        /*0010*/ 	.dword	__unnamed_2
	.align		8
        /*0018*/ 	.dword	_ZN40_INTERNAL_4fd23885_4_k_cu_90b970f7_310004cuda3std3__45__cpo5beginE
	.align		8
        /*0020*/ 	.dword	_ZN40_INTERNAL_4fd23885_4_k_cu_90b970f7_310004cuda3std3__45__cpo3endE
	.align		8
        /*0028*/ 	.dword	_ZN40_INTERNAL_4fd23885_4_k_cu_90b970f7_310004cuda3std3__45__cpo6cbeginE
	.align		8
        /*0030*/ 	.dword	_ZN40_INTERNAL_4fd23885_4_k_cu_90b970f7_310004cuda3std3__45__cpo4cendE
	.align		8
        /*0038*/ 	.dword	_ZN40_INTERNAL_4fd23885_4_k_cu_90b970f7_310004cuda3std3__442_GLOBAL__N__4fd23885_4_k_cu_90b970f7_310006ignoreE
	.align		8
        /*0040*/ 	.dword	_ZN40_INTERNAL_4fd23885_4_k_cu_90b970f7_310004cuda3std3__419piecewise_constructE
	.align		8
        /*0048*/ 	.dword	_ZN40_INTERNAL_4fd23885_4_k_cu_90b970f7_310004cuda3std3__48in_placeE
	.align		8
        /*0050*/ 	.dword	_ZN40_INTERNAL_4fd23885_4_k_cu_90b970f7_310004cuda3std6ranges3__45__cpo4swapE
	.align		8
        /*0058*/ 	.dword	_ZN40_INTERNAL_4fd23885_4_k_cu_90b970f7_310004cuda3std6ranges3__45__cpo9iter_moveE
	.align		8
        /*0060*/ 	.dword	_ZN40_INTERNAL_4fd23885_4_k_cu_90b970f7_310004cute7productE
	.align		8
        /*0068*/ 	.dword	_ZN40_INTERNAL_4fd23885_4_k_cu_90b970f7_310004cute1_E
	.align		8
        /*0070*/ 	.dword	$str$25
	.align		8
        /*0078*/ 	.dword	$str$26
	.align		8
        /*0080*/ 	.dword	$str$27
	.align		8
        /*0088*/ 	.dword	$str$28


//--------------------- .text._ZN7cutlass13device_kernelINS_4gemm6kernel13GemmUniversalIN4cute5tupleIJiiiiEEENS1_10collective13CollectiveMmaINS1_35MainloopSm100TmaUmmaWarpSpecializedILi5ELi2ELi4ENS5_IJNS4_1CILi1EEESB_SB_EEEEENS5_IJNSA_ILi128EEENSA_ILi64EEENSA_ILi32EEEEEENS_12float_e4m3_tENS5_IJlSB_lEEESI_SJ_NS4_8TiledMMAINS4_8MMA_AtomIJNS4_10MMA_TraitsINS4_19SM100_MMA_F8F6F4_SSEJSI_SI_fSE_SF_NS4_17integral_constantINS4_4UMMA5MajorELSQ_0EEESR_NSO_INSP_7ScaleInELSS_0EEEST_EEEEEENS4_6LayoutISC_NS5_IJNSA_ILi0EEESX_SX_EEEEENS5_IJNS4_10UnderscoreES10_S10_EEEEENS4_13SM90_TMA_LOADENS4_14ComposedLayoutINS4_7SwizzleILi1ELi4ELi3EEENS4_18smem_ptr_flag_bitsILi8EEENSW_INS5_IJNSA_ILi8EEESG_EEENS5_IJSG_SB_EEEEEEEvNS4_8identityES13_S1D_vS1E_EENS_8epilogue10collective18CollectiveEpilogueINS1G_23Sm100TmaWarpSpecializedILi1ELi1ELi64ELb0ELb0EEEJSH_NS5_IJNSW_ISE_SB_EENSW_ISF_SB_EEEEESI_SJ_SI_SJ_NS1G_6fusion15FusionCallbacksIS1K_NS1O_17LinearCombinationISI_fSI_fLNS_15FloatRoundStyleE2EEESH_S1N_JEEENS4_5SM1004TMEM4LOAD26SM100_TMEM_LOAD_32dp32b64xES13_NS14_INS15_ILi2ELi4ELi3EEES18_NSW_INS5_IJS19_SF_EEENS5_IJSF_SB_EEEEEEENS4_39AutoVectorizingCopyWithAssumedAlignmentILi128EEENS4_14SM90_TMA_STOREES22_S24_S24_EEEvvEEEEvNT_6ParamsE --------------------------
	.section	.text._ZN7cutlass13device_kernelINS_4gemm6kernel13GemmUniversalIN4cute5tupleIJiiiiEEENS1_10collective13CollectiveMmaINS1_35MainloopSm100TmaUmmaWarpSpecializedILi5ELi2ELi4ENS5_IJNS4_1CILi1EEESB_SB_EEEEENS5_IJNSA_ILi128EEENSA_ILi64EEENSA_ILi32EEEEEENS_12float_e4m3_tENS5_IJlSB_lEEESI_SJ_NS4_8TiledMMAINS4_8MMA_AtomIJNS4_10MMA_TraitsINS4_19SM100_MMA_F8F6F4_SSEJSI_SI_fSE_SF_NS4_17integral_constantINS4_4UMMA5MajorELSQ_0EEESR_NSO_INSP_7ScaleInELSS_0EEEST_EEEEEENS4_6LayoutISC_NS5_IJNSA_ILi0EEESX_SX_EEEEENS5_IJNS4_10UnderscoreES10_S10_EEEEENS4_13SM90_TMA_LOADENS4_14ComposedLayoutINS4_7SwizzleILi1ELi4ELi3EEENS4_18smem_ptr_flag_bitsILi8EEENSW_INS5_IJNSA_ILi8EEESG_EEENS5_IJSG_SB_EEEEEEEvNS4_8identityES13_S1D_vS1E_EENS_8epilogue10collective18CollectiveEpilogueINS1G_23Sm100TmaWarpSpecializedILi1ELi1ELi64ELb0ELb0EEEJSH_NS5_IJNSW_ISE_SB_EENSW_ISF_SB_EEEEESI_SJ_SI_SJ_NS1G_6fusion15FusionCallbacksIS1K_NS1O_17LinearCombinationISI_fSI_fLNS_15FloatRoundStyleE2EEESH_S1N_JEEENS4_5SM1004TMEM4LOAD26SM100_TMEM_LOAD_32dp32b64xES13_NS14_INS15_ILi2ELi4ELi3EEES18_NSW_INS5_IJS19_SF_EEENS5_IJSF_SB_EEEEEEENS4_39AutoVectorizingCopyWithAssumedAlignmentILi128EEENS4_14SM90_TMA_STOREES22_S24_S24_EEEvvEEEEvNT_6ParamsE,"ax",@progbits
	.align	128
.text._ZN7cutlass13device_kernelINS_4gemm6kernel13GemmUniversalIN4cute5tupleIJiiiiEEENS1_10collective13CollectiveMmaINS1_35MainloopSm100TmaUmmaWarpSpecializedILi5ELi2ELi4ENS5_IJNS4_1CILi1EEESB_SB_EEEEENS5_IJNSA_ILi128EEENSA_ILi64EEENSA_ILi32EEEEEENS_12float_e4m3_tENS5_IJlSB_lEEESI_SJ_NS4_8TiledMMAINS4_8MMA_AtomIJNS4_10MMA_TraitsINS4_19SM100_MMA_F8F6F4_SSEJSI_SI_fSE_SF_NS4_17integral_constantINS4_4UMMA5MajorELSQ_0EEESR_NSO_INSP_7ScaleInELSS_0EEEST_EEEEEENS4_6LayoutISC_NS5_IJNSA_ILi0EEESX_SX_EEEEENS5_IJNS4_10UnderscoreES10_S10_EEEEENS4_13SM90_TMA_LOADENS4_14ComposedLayoutINS4_7SwizzleILi1ELi4ELi3EEENS4_18smem_ptr_flag_bitsILi8EEENSW_INS5_IJNSA_ILi8EEESG_EEENS5_IJSG_SB_EEEEEEEvNS4_8identityES13_S1D_vS1E_EENS_8epilogue10collective18CollectiveEpilogueINS1G_23Sm100TmaWarpSpecializedILi1ELi1ELi64ELb0ELb0EEEJSH_NS5_IJNSW_ISE_SB_EENSW_ISF_SB_EEEEESI_SJ_SI_SJ_NS1G_6fusion15FusionCallbacksIS1K_NS1O_17LinearCombinationISI_fSI_fLNS_15FloatRoundStyleE2EEESH_S1N_JEEENS4_5SM1004TMEM4LOAD26SM100_TMEM_LOAD_32dp32b64xES13_NS14_INS15_ILi2ELi4ELi3EEES18_NSW_INS5_IJS19_SF_EEENS5_IJSF_SB_EEEEEEENS4_39AutoVectorizingCopyWithAssumedAlignmentILi128EEENS4_14SM90_TMA_STOREES22_S24_S24_EEEvvEEEEvNT_6ParamsE:
        .type           _ZN7cutlass13device_kernelINS_4gemm6kernel13GemmUniversalIN4cute5tupleIJiiiiEEENS1_10collective13CollectiveMmaINS1_35MainloopSm100TmaUmmaWarpSpecializedILi5ELi2ELi4ENS5_IJNS4_1CILi1EEESB_SB_EEEEENS5_IJNSA_ILi128EEENSA_ILi64EEENSA_ILi32EEEEEENS_12float_e4m3_tENS5_IJlSB_lEEESI_SJ_NS4_8TiledMMAINS4_8MMA_AtomIJNS4_10MMA_TraitsINS4_19SM100_MMA_F8F6F4_SSEJSI_SI_fSE_SF_NS4_17integral_constantINS4_4UMMA5MajorELSQ_0EEESR_NSO_INSP_7ScaleInELSS_0EEEST_EEEEEENS4_6LayoutISC_NS5_IJNSA_ILi0EEESX_SX_EEEEENS5_IJNS4_10UnderscoreES10_S10_EEEEENS4_13SM90_TMA_LOADENS4_14ComposedLayoutINS4_7SwizzleILi1ELi4ELi3EEENS4_18smem_ptr_flag_bitsILi8EEENSW_INS5_IJNSA_ILi8EEESG_EEENS5_IJSG_SB_EEEEEEEvNS4_8identityES13_S1D_vS1E_EENS_8epilogue10collective18CollectiveEpilogueINS1G_23Sm100TmaWarpSpecializedILi1ELi1ELi64ELb0ELb0EEEJSH_NS5_IJNSW_ISE_SB_EENSW_ISF_SB_EEEEESI_SJ_SI_SJ_NS1G_6fusion15FusionCallbacksIS1K_NS1O_17LinearCombinationISI_fSI_fLNS_15FloatRoundStyleE2EEESH_S1N_JEEENS4_5SM1004TMEM4LOAD26SM100_TMEM_LOAD_32dp32b64xES13_NS14_INS15_ILi2ELi4ELi3EEES18_NSW_INS5_IJS19_SF_EEENS5_IJSF_SB_EEEEEEENS4_39AutoVectorizingCopyWithAssumedAlignmentILi128EEENS4_14SM90_TMA_STOREES22_S24_S24_EEEvvEEEEvNT_6ParamsE,@function
        .size           _ZN7cutlass13device_kernelINS_4gemm6kernel13GemmUniversalIN4cute5tupleIJiiiiEEENS1_10collective13CollectiveMmaINS1_35MainloopSm100TmaUmmaWarpSpecializedILi5ELi2ELi4ENS5_IJNS4_1CILi1EEESB_SB_EEEEENS5_IJNSA_ILi128EEENSA_ILi64EEENSA_ILi32EEEEEENS_12float_e4m3_tENS5_IJlSB_lEEESI_SJ_NS4_8TiledMMAINS4_8MMA_AtomIJNS4_10MMA_TraitsINS4_19SM100_MMA_F8F6F4_SSEJSI_SI_fSE_SF_NS4_17integral_constantINS4_4UMMA5MajorELSQ_0EEESR_NSO_INSP_7ScaleInELSS_0EEEST_EEEEEENS4_6LayoutISC_NS5_IJNSA_ILi0EEESX_SX_EEEEENS5_IJNS4_10UnderscoreES10_S10_EEEEENS4_13SM90_TMA_LOADENS4_14ComposedLayoutINS4_7SwizzleILi1ELi4ELi3EEENS4_18smem_ptr_flag_bitsILi8EEENSW_INS5_IJNSA_ILi8EEESG_EEENS5_IJSG_SB_EEEEEEEvNS4_8identityES13_S1D_vS1E_EENS_8epilogue10collective18CollectiveEpilogueINS1G_23Sm100TmaWarpSpecializedILi1ELi1ELi64ELb0ELb0EEEJSH_NS5_IJNSW_ISE_SB_EENSW_ISF_SB_EEEEESI_SJ_SI_SJ_NS1G_6fusion15FusionCallbacksIS1K_NS1O_17LinearCombinationISI_fSI_fLNS_15FloatRoundStyleE2EEESH_S1N_JEEENS4_5SM1004TMEM4LOAD26SM100_TMEM_LOAD_32dp32b64xES13_NS14_INS15_ILi2ELi4ELi3EEES18_NSW_INS5_IJS19_SF_EEENS5_IJSF_SB_EEEEEEENS4_39AutoVectorizingCopyWithAssumedAlignmentILi128EEENS4_14SM90_TMA_STOREES22_S24_S24_EEEvvEEEEvNT_6ParamsE,(.L_x_131 - _ZN7cutlass13device_kernelINS_4gemm6kernel13GemmUniversalIN4cute5tupleIJiiiiEEENS1_10collective13CollectiveMmaINS1_35MainloopSm100TmaUmmaWarpSpecializedILi5ELi2ELi4ENS5_IJNS4_1CILi1EEESB_SB_EEEEENS5_IJNSA_ILi128EEENSA_ILi64EEENSA_ILi32EEEEEENS_12float_e4m3_tENS5_IJlSB_lEEESI_SJ_NS4_8TiledMMAINS4_8MMA_AtomIJNS4_10MMA_TraitsINS4_19SM100_MMA_F8F6F4_SSEJSI_SI_fSE_SF_NS4_17integral_constantINS4_4UMMA5MajorELSQ_0EEESR_NSO_INSP_7ScaleInELSS_0EEEST_EEEEEENS4_6LayoutISC_NS5_IJNSA_ILi0EEESX_SX_EEEEENS5_IJNS4_10UnderscoreES10_S10_EEEEENS4_13SM90_TMA_LOADENS4_14ComposedLayoutINS4_7SwizzleILi1ELi4ELi3EEENS4_18smem_ptr_flag_bitsILi8EEENSW_INS5_IJNSA_ILi8EEESG_EEENS5_IJSG_SB_EEEEEEEvNS4_8identityES13_S1D_vS1E_EENS_8epilogue10collective18CollectiveEpilogueINS1G_23Sm100TmaWarpSpecializedILi1ELi1ELi64ELb0ELb0EEEJSH_NS5_IJNSW_ISE_SB_EENSW_ISF_SB_EEEEESI_SJ_SI_SJ_NS1G_6fusion15FusionCallbacksIS1K_NS1O_17LinearCombinationISI_fSI_fLNS_15FloatRoundStyleE2EEESH_S1N_JEEENS4_5SM1004TMEM4LOAD26SM100_TMEM_LOAD_32dp32b64xES13_NS14_INS15_ILi2ELi4ELi3EEES18_NSW_INS5_IJS19_SF_EEENS5_IJSF_SB_EEEEEEENS4_39AutoVectorizingCopyWithAssumedAlignmentILi128EEENS4_14SM90_TMA_STOREES22_S24_S24_EEEvvEEEEvNT_6ParamsE)
        .other          _ZN7cutlass13device_kernelINS_4gemm6kernel13GemmUniversalIN4cute5tupleIJiiiiEEENS1_10collective13CollectiveMmaINS1_35MainloopSm100TmaUmmaWarpSpecializedILi5ELi2ELi4ENS5_IJNS4_1CILi1EEESB_SB_EEEEENS5_IJNSA_ILi128EEENSA_ILi64EEENSA_ILi32EEEEEENS_12float_e4m3_tENS5_IJlSB_lEEESI_SJ_NS4_8TiledMMAINS4_8MMA_AtomIJNS4_10MMA_TraitsINS4_19SM100_MMA_F8F6F4_SSEJSI_SI_fSE_SF_NS4_17integral_constantINS4_4UMMA5MajorELSQ_0EEESR_NSO_INSP_7ScaleInELSS_0EEEST_EEEEEENS4_6LayoutISC_NS5_IJNSA_ILi0EEESX_SX_EEEEENS5_IJNS4_10UnderscoreES10_S10_EEEEENS4_13SM90_TMA_LOADENS4_14ComposedLayoutINS4_7SwizzleILi1ELi4ELi3EEENS4_18smem_ptr_flag_bitsILi8EEENSW_INS5_IJNSA_ILi8EEESG_EEENS5_IJSG_SB_EEEEEEEvNS4_8identityES13_S1D_vS1E_EENS_8epilogue10collective18CollectiveEpilogueINS1G_23Sm100TmaWarpSpecializedILi1ELi1ELi64ELb0ELb0EEEJSH_NS5_IJNSW_ISE_SB_EENSW_ISF_SB_EEEEESI_SJ_SI_SJ_NS1G_6fusion15FusionCallbacksIS1K_NS1O_17LinearCombinationISI_fSI_fLNS_15FloatRoundStyleE2EEESH_S1N_JEEENS4_5SM1004TMEM4LOAD26SM100_TMEM_LOAD_32dp32b64xES13_NS14_INS15_ILi2ELi4ELi3EEES18_NSW_INS5_IJS19_SF_EEENS5_IJSF_SB_EEEEEEENS4_39AutoVectorizingCopyWithAssumedAlignmentILi128EEENS4_14SM90_TMA_STOREES22_S24_S24_EEEvvEEEEvNT_6ParamsE,@"STO_CUDA_ENTRY STV_DEFAULT"
_ZN7cutlass13device_kernelINS_4gemm6kernel13GemmUniversalIN4cute5tupleIJiiiiEEENS1_10collective13CollectiveMmaINS1_35MainloopSm100TmaUmmaWarpSpecializedILi5ELi2ELi4ENS5_IJNS4_1CILi1EEESB_SB_EEEEENS5_IJNSA_ILi128EEENSA_ILi64EEENSA_ILi32EEEEEENS_12float_e4m3_tENS5_IJlSB_lEEESI_SJ_NS4_8TiledMMAINS4_8MMA_AtomIJNS4_10MMA_TraitsINS4_19SM100_MMA_F8F6F4_SSEJSI_SI_fSE_SF_NS4_17integral_constantINS4_4UMMA5MajorELSQ_0EEESR_NSO_INSP_7ScaleInELSS_0EEEST_EEEEEENS4_6LayoutISC_NS5_IJNSA_ILi0EEESX_SX_EEEEENS5_IJNS4_10UnderscoreES10_S10_EEEEENS4_13SM90_TMA_LOADENS4_14ComposedLayoutINS4_7SwizzleILi1ELi4ELi3EEENS4_18smem_ptr_flag_bitsILi8EEENSW_INS5_IJNSA_ILi8EEESG_EEENS5_IJSG_SB_EEEEEEEvNS4_8identityES13_S1D_vS1E_EENS_8epilogue10collective18CollectiveEpilogueINS1G_23Sm100TmaWarpSpecializedILi1ELi1ELi64ELb0ELb0EEEJSH_NS5_IJNSW_ISE_SB_EENSW_ISF_SB_EEEEESI_SJ_SI_SJ_NS1G_6fusion15FusionCallbacksIS1K_NS1O_17LinearCombinationISI_fSI_fLNS_15FloatRoundStyleE2EEESH_S1N_JEEENS4_5SM1004TMEM4LOAD26SM100_TMEM_LOAD_32dp32b64xES13_NS14_INS15_ILi2ELi4ELi3EEES18_NSW_INS5_IJS19_SF_EEENS5_IJSF_SB_EEEEEEENS4_39AutoVectorizingCopyWithAssumedAlignmentILi128EEENS4_14SM90_TMA_STOREES22_S24_S24_EEEvvEEEEvNT_6ParamsE:
[----:B------:R-:W1:Y:S01]  /*0000*/  LDC R1, c[0x0][0x37c] ;  /* 0x0000df00ff017b82 */ /* 0x000e620000000800 */
[----:B------:R-:W2:Y:S01]  /*0010*/  S2R R166, SR_TID.X ;  /* 0x0000000000a67919 */ /* 0x000ea20000002100 */
[----:B------:R-:W3:Y:S01]  /*0020*/  LDCU.64 UR4, c[0x0][0x890] ;  /* 0x00011200ff0477ac */ /* 0x000ee20008000a00 */
[----:B------:R-:W-:Y:S02]  /*0030*/  PRMT R164, RZ, 0x7610, R164 ;  /* 0x00007610ffa47816 */ /* 0x000fe400000000a4 */
[----:B------:R-:W-:Y:S01]  /*0040*/  ELECT P5, URZ, PT ;  /* 0x0000000000ff782f */ /* 0x000fe200038a0000 */
[----:B------:R-:W4:Y:S01]  /*0050*/  LDCU.64 UR40, c[0x0][0x358] ;  /* 0x00006b00ff2877ac */ /* 0x000f220008000a00 */
[----:B---3--:R-:W-:-:S04]  /*0060*/  UISETP.NE.U32.AND UP0, UPT, UR4, URZ, UPT ;  /* 0x000000ff0400728c */ /* 0x008fc8000bf05070 */
[----:B------:R-:W-:Y:S01]  /*0070*/  UISETP.NE.AND.EX UP0, UPT, UR5, URZ, UPT, UP0 ;  /* 0x000000ff0500728c */ /* 0x000fe2000bf05300 */
[----:B--2---:R-:W-:-:S05]  /*0080*/  SHF.R.U32.HI R169, RZ, 0x5, R166 ;  /* 0x00000005ffa97819 */ /* 0x004fca00000116a6 */
[----:B------:R-:W2:Y:S02]  /*0090*/  SHFL.IDX PT, R0, R169, RZ, 0x1f ;  /* 0x00001fffa9007589 */ /* 0x000ea400000e0000 */
[----:B--2---:R-:W-:Y:S01]  /*00a0*/  R2UR UR8, R0 ;  /* 0x00000000000872ca */ /* 0x004fe200000e0000 */
[----:B-1--4-:R-:W-:-:S14]  /*00b0*/  BRA.U UP0, `(.L_x_0) ;  /* 0x00000001002c7547 */ /* 0x012fdc000b800000 */
[----:B------:R-:W1:Y:S02]  /*00c0*/  LDCU.64 UR6, c[0x0][0x888] ;  /* 0x00011100ff0677ac */ /* 0x000e640008000a00 */
[----:B-1----:R-:W-:-:S04]  /*00d0*/  UISETP.NE.U32.AND UP0, UPT, UR6, URZ, UPT ;  /* 0x000000ff0600728c */ /* 0x002fc8000bf05070 */
[----:B------:R-:W-:-:S09]  /*00e0*/  UISETP.NE.AND.EX UP0, UPT, UR7, URZ, UPT, UP0 ;  /* 0x000000ff0700728c */ /* 0x000fd2000bf05300 */
[----:B------:R-:W-:Y:S05]  /*00f0*/  BRA.U !UP0, `(.L_x_1) ;  /* 0x0000000108107547 */ /* 0x000fea000b800000 */
[----:B------:R-:W1:Y:S02]  /*0100*/  LDC.64 R2, c[0x0][0x888] ;  /* 0x00022200ff027b82 */ /* 0x000e640000000a00 */
[----:B-1----:R1:W5:Y:S01]  /*0110*/  LDG.E R81, desc[UR40][R2.64] ;  /* 0x0000002802517981 */ /* 0x002362000c1e1900 */
[----:B------:R-:W-:Y:S01]  /*0120*/  HFMA2 R164, -RZ, RZ, 0, 5.9604644775390625e-08 ;  /* 0x00000001ffa47431 */ /* 0x000fe200000001ff */
[----:B------:R-:W-:Y:S05]  /*0130*/  BRA `(.L_x_0) ;  /* 0x00000000000c7947 */ /* 0x000fea0003800000 */
.L_x_1:
[----:B------:R-:W1:Y:S01]  /*0140*/  LDCU UR6, c[0x0][0x880] ;  /* 0x00011000ff0677ac */ /* 0x000e620008000800 */
[----:B------:R-:W-:Y:S01]  /*0150*/  HFMA2 R164, -RZ, RZ, 0, 5.9604644775390625e-08 ;  /* 0x00000001ffa47431 */ /* 0x000fe200000001ff */
[----:B-1----:R-:W-:-:S07]  /*0160*/  MOV R81, UR6 ;  /* 0x0000000600517c02 */ /* 0x002fce0008000f00 */
.L_x_0:
[----:B------:R-:W2:Y:S02]  /*0170*/  LDCU.64 UR6, c[0x0][0x8b0] ;  /* 0x00011600ff0677ac */ /* 0x000ea40008000a00 */
[----:B--2---:R-:W-:-:S04]  /*0180*/  UISETP.NE.U32.AND UP0, UPT, UR6, URZ, UPT ;  /* 0x000000ff0600728c */ /* 0x004fc8000bf05070 */
[----:B------:R-:W-:-:S09]  /*0190*/  UISETP.NE.AND.EX UP0, UPT, UR7, URZ, UPT, UP0 ;  /* 0x000000ff0700728c */ /* 0x000fd2000bf05300 */
[----:B------:R-:W-:Y:S05]  /*01a0*/  BRA.U UP0, `(.L_x_2) ;  /* 0x0000000100247547 */ /* 0x000fea000b800000 */
[----:B------:R-:W2:Y:S02]  /*01b0*/  LDCU.64 UR6, c[0x0][0x8a8] ;  /* 0x00011500ff0677ac */ /* 0x000ea40008000a00 */
[----:B--2---:R-:W-:-:S04]  /*01c0*/  UISETP.NE.U32.AND UP0, UPT, UR6, URZ, UPT ;  /* 0x000000ff0600728c */ /* 0x004fc8000bf05070 */
[----:B------:R-:W-:-:S09]  /*01d0*/  UISETP.NE.AND.EX UP0, UPT, UR7, URZ, UPT, UP0 ;  /* 0x000000ff0700728c */ /* 0x000fd2000bf05300 */
[----:B------:R-:W-:Y:S05]  /*01e0*/  BRA.U !UP0, `(.L_x_3) ;  /* 0x00000001080c7547 */ /* 0x000fea000b800000 */
[----:B------:R-:W2:Y:S02]  /*01f0*/  LDC.64 R78, c[0x0][0x8a8] ;  /* 0x00022a00ff4e7b82 */ /* 0x000ea40000000a00 */
[----:B--2---:R2:W5:Y:S01]  /*0200*/  LDG.E R78, desc[UR40][R78.64] ;  /* 0x000000284e4e7981 */ /* 0x004562000c1e1900 */
[----:B------:R-:W-:Y:S05]  /*0210*/  BRA `(.L_x_2) ;  /* 0x0000000000087947 */ /* 0x000fea0003800000 */
.L_x_3:
[----:B------:R-:W2:Y:S02]  /*0220*/  LDCU UR6, c[0x0][0x8a0] ;  /* 0x00011400ff0677ac */ /* 0x000ea40008000800 */
[----:B--2---:R-:W-:Y:S02]  /*0230*/  MOV R78, UR6 ;  /* 0x00000006004e7c02 */ /* 0x004fe40008000f00 */
.L_x_2:
[----:B------:R-:W-:Y:S01]  /*0240*/  IMAD.U32 R0, RZ, RZ, UR8 ;  /* 0x00000008ff007e24 */ /* 0x000fe2000f8e00ff */
[----:B------:R-:W-:Y:S04]  /*0250*/  BSSY.RECONVERGENT B0, `(.L_x_4) ;  /* 0x000000c000007945 */ /* 0x000fe80003800200 */
[C---:B------:R-:W-:Y:S02]  /*0260*/  ISETP.NE.OR P1, PT, R0.reuse, 0x1, !P5 ;  /* 0x000000010000780c */ /* 0x040fe40006f25670 */
[----:B------:R-:W-:-:S11]  /*0270*/  ISETP.NE.OR P0, PT, R0, 0x3, !P5 ;  /* 0x000000030000780c */ /* 0x000fd60006f05670 */
[----:B------:R-:W-:Y:S05]  /*0280*/  @P1 BRA `(.L_x_5) ;  /* 0x0000000000201947 */ /* 0x000fea0003800000 */
[----:B------:R-:W3:Y:S02]  /*0290*/  LDCU.64 UR6, c[0x0][0x348] ;  /* 0x00006900ff0677ac */ /* 0x000ee40008000a00 */
[----:B---3--:R-:W-:Y:S02]  /*02a0*/  UIADD3 UR10, UP1, UPT, UR6, 0x80, URZ ;  /* 0x00000080060a7890 */ /* 0x008fe4000ff3e0ff */
[----:B------:R-:W-:Y:S02]  /*02b0*/  UIADD3 UR6, UP0, UPT, UR6, 0x180, URZ ;  /* 0x0000018006067890 */ /* 0x000fe4000ff1e0ff */
[----:B------:R-:W-:Y:S02]  /*02c0*/  UIADD3.X UR11, UPT, UPT, URZ, UR7, URZ, UP1, !UPT ;  /* 0x00000007ff0b7290 */ /* 0x000fe40008ffe4ff */
[----:B------:R-:W-:-:S07]  /*02d0*/  UIADD3.X UR7, UPT, UPT, URZ, UR7, URZ, UP0, !UPT ;  /* 0x00000007ff077290 */ /* 0x000fce00087fe4ff */
[----:B------:R3:W-:Y:S02]  /*02e0*/  UTMACCTL.PF [UR10] ;  /* 0x000000000a0079b9 */ /* 0x0007e40008040000 */
[----:B------:R3:W-:Y:S02]  /*02f0*/  UTMACCTL.PF [UR6] ;  /* 0x00000000060079b9 */ /* 0x0007e40008040000 */
[----:B---3--:R-:W-:Y:S01]  /*0300*/  NOP ;  /* 0x0000000000007918 */ /* 0x008fe20000000000 */
.L_x_5:
[----:B------:R-:W-:Y:S05]  /*0310*/  BSYNC.RECONVERGENT B0 ;  /* 0x0000000000007941 */ /* 0x000fea0003800200 */
.L_x_4:
[----:B------:R-:W-:Y:S04]  /*0320*/  BSSY.RECONVERGENT B0, `(.L_x_6) ;  /* 0x000000a000007945 */ /* 0x000fe80003800200 */
        /* <DEDUP_REMOVED lines=9> */
.L_x_7:
[----:B------:R-:W-:Y:S05]  /*03c0*/  BSYNC.RECONVERGENT B0 ;  /* 0x0000000000007941 */ /* 0x000fea0003800200 */
.L_x_6:
[----:B------:R-:W3:Y:S01]  /*03d0*/  LDCU.64 UR6, c[0x0][0x888] ;  /* 0x00011100ff0677ac */ /* 0x000ee20008000a00 */
[----:B------:R-:W-:Y:S02]  /*03e0*/  UISETP.EQ.U32.AND UP1, UPT, UR4, URZ, UPT ;  /* 0x000000ff0400728c */ /* 0x000fe4000bf22070 */
[----:B------:R-:W-:Y:S02]  /*03f0*/  UPLOP3.LUT UP2, UPT, UPT, UPT, UPT, 0x80, 0x8 ;  /* 0x000000000008789c */ /* 0x000fe40003f4f070 */
[----:B---3--:R-:W-:-:S04]  /*0400*/  UISETP.NE.U32.AND UP0, UPT, UR6, URZ, UPT ;  /* 0x000000ff0600728c */ /* 0x008fc8000bf05070 */
[----:B------:R-:W-:-:S04]  /*0410*/  UISETP.NE.AND.EX UP0, UPT, UR7, URZ, UPT, UP0 ;  /* 0x000000ff0700728c */ /* 0x000fc8000bf05300 */
[----:B------:R-:W-:-:S04]  /*0420*/  UISETP.EQ.OR.EX UP3, UPT, UR5, URZ, !UP0, UP1 ;  /* 0x000000ff0500728c */ /* 0x000fc8000c762710 */
[----:B------:R-:W-:-:S05]  /*0430*/  UP2UR UR44, UPR, URZ, 0x8 ;  /* 0x00000008ff2c7883 */ /* 0x000fca0008000000 */
[----:B------:R-:W-:Y:S07]  /*0440*/  BRA.U !UP3, `(.L_x_8) ;  /* 0x000000010b207547 */ /* 0x000fee000b800000 */
[----:B------:R-:W-:Y:S01]  /*0450*/  UISETP.NE.U32.AND UP2, UPT, UR4, URZ, UPT ;  /* 0x000000ff0400728c */ /* 0x000fe2000bf45070 */
[----:B-----5:R-:W-:Y:S01]  /*0460*/  FSETP.NEU.AND P0, PT, R81, RZ, PT ;  /* 0x000000ff5100720b */ /* 0x020fe20003f0d000 */
[----:B------:R-:W-:Y:S02]  /*0470*/  USEL UR4, URZ, 0xffffffff, UP0 ;  /* 0xffffffffff047887 */ /* 0x000fe40008000000 */
[----:B------:R-:W-:-:S10]  /*0480*/  UISETP.NE.AND.EX UP2, UPT, UR5, URZ, UPT, UP2 ;  /* 0x000000ff0500728c */ /* 0x000fd4000bf45320 */
[----:B------:R-:W-:Y:S01]  /*0490*/  VOTEU.ANY UP1, P0 ;  /* 0x0000000000ff7886 */ /* 0x000fe20000020100 */
[----:B------:R-:W-:-:S04]  /*04a0*/  @!UP2 USEL UR4, URZ, 0xffffffff, UP1 ;  /* 0xffffffffff04a887 */ /* 0x000fc80008800000 */
[----:B------:R-:W-:-:S04]  /*04b0*/  ULOP3.LUT UR4, UR4, 0x1, URZ, 0xc0, !UPT ;  /* 0x0000000104047892 */ /* 0x000fc8000f8ec0ff */
[----:B------:R-:W-:-:S11]  /*04c0*/  UISETP.NE.U32.AND UP2, UPT, UR4, 0x1, UPT ;  /* 0x000000010400788c */ /* 0x000fd6000bf45070 */
.L_x_8:
[----:B-1----:R-:W1:Y:S01]  /*04d0*/  SHFL.IDX PT, R2, R169, RZ, 0x1f ;  /* 0x00001fffa9027589 */ /* 0x002e6200000e0000 */
[----:B------:R-:W-:-:S04]  /*04e0*/  UISETP.NE.AND UP1, UPT, UR8, 0x2, UPT ;  /* 0x000000020800788c */ /* 0x000fc8000bf25270 */
[----:B------:R-:W-:Y:S01]  /*04f0*/  USEL UR13, URZ, 0x1, UP1 ;  /* 0x00000001ff0d7887 */ /* 0x000fe20008800000 */
[----:B-1----:R-:W-:-:S13]  /*0500*/  ISETP.NE.AND P0, PT, R2, RZ, PT ;  /* 0x000000ff0200720c */ /* 0x002fda0003f05270 */
[----:B------:R-:W-:Y:S05]  /*0510*/  @P0 BRA `(.L_x_9) ;  /* 0x0000000000500947 */ /* 0x000fea0003800000 */
[----:B------:R-:W1:Y:S01]  /*0520*/  S2UR UR5, SR_CgaCtaId ;  /* 0x00000000000579c3 */ /* 0x000e620000008800 */
[----:B------:R-:W-:Y:S01]  /*0530*/  UMOV UR6, 0x400 ;  /* 0x0000040000067882 */ /* 0x000fe20000000000 */
[----:B------:R-:W-:Y:S01]  /*0540*/  UMOV UR4, 0x1 ;  /* 0x0000000100047882 */ /* 0x000fe20000000000 */
[----:B------:R-:W-:Y:S01]  /*0550*/  ELECT P0, URZ, PT ;  /* 0x0000000000ff782f */ /* 0x000fe20003800000 */
[----:B-1----:R-:W-:Y:S02]  /*0560*/  ULEA UR5, UR5, UR6, 0x18 ;  /* 0x0000000605057291 */ /* 0x002fe4000f8ec0ff */
[----:B------:R-:W-:-:S04]  /*0570*/  UIADD3 UR6, UPT, UPT, -UR4, 0x100000, URZ ;  /* 0x0010000004067890 */ /* 0x000fc8000fffe1ff */
[----:B------:R-:W-:Y:S02]  /*0580*/  USHF.L.U32 UR7, UR6, 0xb, URZ ;  /* 0x0000000b06077899 */ /* 0x000fe400080006ff */
[----:B------:R-:W-:Y:S01]  /*0590*/  USHF.L.U32 UR6, UR6, 0x1, URZ ;  /* 0x0000000106067899 */ /* 0x000fe200080006ff */
[----:B------:R-:W1:Y:S11]  /*05a0*/  FENCE.VIEW.ASYNC.S ;  /* 0x00000000000073c6 */ /* 0x000e760000000000 */
[----:B-1----:R1:W3:Y:S01]  /*05b0*/  SYNCS.EXCH.64 URZ, [UR5], UR6 ;  /* 0x0000000605ff75b2 */ /* 0x0022e20008000100 */
[----:B------:R1:W4:Y:S01]  /*05c0*/  SYNCS.EXCH.64 URZ, [UR5+0x28], UR6 ;  /* 0x0000280605ff75b2 */ /* 0x0003220008000100 */
[----:B------:R1:W1:Y:S01]  /*05d0*/  SYNCS.EXCH.64 URZ, [UR5+0x8], UR6 ;  /* 0x0000080605ff75b2 */ /* 0x0002620008000100 */
[----:B------:R1:W1:Y:S01]  /*05e0*/  SYNCS.EXCH.64 URZ, [UR5+0x30], UR6 ;  /* 0x0000300605ff75b2 */ /* 0x0002620008000100 */
[----:B------:R1:W1:Y:S01]  /*05f0*/  SYNCS.EXCH.64 URZ, [UR5+0x10], UR6 ;  /* 0x0000100605ff75b2 */ /* 0x0002620008000100 */
[----:B------:R1:W1:Y:S01]  /*0600*/  SYNCS.EXCH.64 URZ, [UR5+0x38], UR6 ;  /* 0x0000380605ff75b2 */ /* 0x0002620008000100 */
[----:B------:R1:W1:Y:S01]  /*0610*/  SYNCS.EXCH.64 URZ, [UR5+0x18], UR6 ;  /* 0x0000180605ff75b2 */ /* 0x0002620008000100 */
[----:B------:R1:W1:Y:S01]  /*0620*/  SYNCS.EXCH.64 URZ, [UR5+0x40], UR6 ;  /* 0x0000400605ff75b2 */ /* 0x0002620008000100 */
[----:B------:R1:W1:Y:S01]  /*0630*/  SYNCS.EXCH.64 URZ, [UR5+0x20], UR6 ;  /* 0x0000200605ff75b2 */ /* 0x0002620008000100 */
[----:B------:R1:W1:Y:S01]  /*0640*/  SYNCS.EXCH.64 URZ, [UR5+0x48], UR6 ;  /* 0x0000480605ff75b2 */ /* 0x0002620008000100 */
[----:B------:R-:W-:Y:S01]  /*0650*/  NOP ;  /* 0x0000000000007918 */ /* 0x000fe20000000000 */
.L_x_9:
[----:B------:R-:W2:Y:S01]  /*0660*/  SHFL.IDX PT, R2, R169, RZ, 0x1f ;  /* 0x00001fffa9027589 */ /* 0x000ea200000e0000 */
[----:B------:R-:W-:Y:S01]  /*0670*/  NOP ;  /* 0x0000000000007918 */ /* 0x000fe20000000000 */
[----:B--2---:R-:W-:-:S13]  /*0680*/  ISETP.NE.AND P0, PT, R2, 0x1, PT ;  /* 0x000000010200780c */ /* 0x004fda0003f05270 */
[----:B------:R-:W-:Y:S05]  /*0690*/  @P0 BRA `(.L_x_10) ;  /* 0x0000000000400947 */ /* 0x000fea0003800000 */
[----:B-1----:R-:W1:Y:S01]  /*06a0*/  S2UR UR6, SR_CgaCtaId ;  /* 0x00000000000679c3 */ /* 0x002e620000008800 */
[----:B------:R-:W-:Y:S01]  /*06b0*/  UMOV UR7, 0x400 ;  /* 0x0000040000077882 */ /* 0x000fe20000000000 */
[----:B------:R-:W-:Y:S01]  /*06c0*/  UMOV UR5, 0x20 ;  /* 0x0000002000057882 */ /* 0x000fe20000000000 */
[----:B------:R-:W-:Y:S01]  /*06d0*/  UMOV UR4, 0x80 ;  /* 0x0000008000047882 */ /* 0x000fe20000000000 */
[----:B------:R-:W-:-:S04]  /*06e0*/  UIADD3 UR10, UPT, UPT, -UR5, 0x100000, URZ ;  /* 0x00100000050a7890 */ /* 0x000fc8000fffe1ff */
[----:B------:R-:W-:Y:S02]  /*06f0*/  USHF.L.U32 UR11, UR10, 0xb, URZ ;  /* 0x0000000b0a0b7899 */ /* 0x000fe400080006ff */
[----:B------:R-:W-:Y:S02]  /*0700*/  USHF.L.U32 UR10, UR10, 0x1, URZ ;  /* 0x000000010a0a7899 */ /* 0x000fe400080006ff */
[----:B------:R-:W-:-:S04]  /*0710*/  UIADD3 UR4, UPT, UPT, -UR4, 0x100000, URZ ;  /* 0x0010000004047890 */ /* 0x000fc8000fffe1ff */
[----:B------:R-:W-:Y:S02]  /*0720*/  USHF.L.U32 UR5, UR4, 0xb, URZ ;  /* 0x0000000b04057899 */ /* 0x000fe400080006ff */
[----:B------:R-:W-:Y:S01]  /*0730*/  USHF.L.U32 UR4, UR4, 0x1, URZ ;  /* 0x0000000104047899 */ /* 0x000fe200080006ff */
[----:B------:R-:W-:Y:S01]  /*0740*/  ELECT P0, URZ, PT ;  /* 0x0000000000ff782f */ /* 0x000fe20003800000 */
[----:B-1----:R-:W-:Y:S01]  /*0750*/  ULEA UR6, UR6, UR7, 0x18 ;  /* 0x0000000706067291 */ /* 0x002fe2000f8ec0ff */
[----:B------:R-:W1:Y:S11]  /*0760*/  FENCE.VIEW.ASYNC.S ;  /* 0x00000000000073c6 */ /* 0x000e760000000000 */
[----:B-1----:R2:W1:Y:S01]  /*0770*/  SYNCS.EXCH.64 URZ, [UR6+0x50], UR10 ;  /* 0x0000500a06ff75b2 */ /* 0x0024620008000100 */
[----:B------:R2:W1:Y:S02]  /*0780*/  SYNCS.EXCH.64 URZ, [UR6+0x58], UR4 ;  /* 0x0000580406ff75b2 */ /* 0x0004640008000100 */
[----:B--2---:R-:W-:Y:S01]  /*0790*/  NOP ;  /* 0x0000000000007918 */ /* 0x004fe20000000000 */
.L_x_10:
[----:B------:R-:W2:Y:S01]  /*07a0*/  SHFL.IDX PT, R2, R169, RZ, 0x1f ;  /* 0x00001fffa9027589 */ /* 0x000ea200000e0000 */
[----:B------:R-:W-:Y:S01]  /*07b0*/  NOP ;  /* 0x0000000000007918 */ /* 0x000fe20000000000 */
[----:B--2---:R-:W-:-:S13]  /*07c0*/  ISETP.NE.AND P0, PT, R2, 0x3, PT ;  /* 0x000000030200780c */ /* 0x004fda0003f05270 */
[----:B------:R-:W-:Y:S05]  /*07d0*/  @P0 BRA `(.L_x_11) ;  /* 0x0000000000300947 */ /* 0x000fea0003800000 */
[----:B-1----:R-:W1:Y:S01]  /*07e0*/  S2UR UR5, SR_CgaCtaId ;  /* 0x00000000000579c3 */ /* 0x002e620000008800 */
        /* <DEDUP_REMOVED lines=8> */
[----:B-1----:R2:W1:Y:S01]  /*0870*/  SYNCS.EXCH.64 URZ, [UR5+0x60], UR6 ;  /* 0x0000600605ff75b2 */ /* 0x0024620008000100 */
[----:B------:R2:W1:Y:S02]  /*0880*/  SYNCS.EXCH.64 URZ, [UR5+0x68], UR6 ;  /* 0x0000680605ff75b2 */ /* 0x0004640008000100 */
[----:B--2---:R-:W-:Y:S01]  /*0890*/  NOP ;  /* 0x0000000000007918 */ /* 0x004fe20000000000 */
.L_x_11:
[----:B------:R-:W2:Y:S01]  /*08a0*/  SHFL.IDX PT, R2, R169, RZ, 0x1f ;  /* 0x00001fffa9027589 */ /* 0x000ea200000e0000 */
[----:B------:R-:W-:Y:S01]  /*08b0*/  NOP ;  /* 0x0000000000007918 */ /* 0x000fe20000000000 */
[----:B--2---:R-:W-:-:S13]  /*08c0*/  ISETP.NE.AND P0, PT, R2, 0x4, PT ;  /* 0x000000040200780c */ /* 0x004fda0003f05270 */
[----:B------:R-:W-:Y:S05]  /*08d0*/  @P0 BRA `(.L_x_12) ;  /* 0x00000000004c0947 */ /* 0x000fea0003800000 */
[----:B-1----:R-:W1:Y:S01]  /*08e0*/  S2UR UR5, SR_CgaCtaId ;  /* 0x00000000000579c3 */ /* 0x002e620000008800 */
[----:B------:R-:W-:Y:S01]  /*08f0*/  UMOV UR7, 0x100 ;  /* 0x0000010000077882 */ /* 0x000fe20000000000 */
[----:B------:R-:W-:Y:S01]  /*0900*/  UMOV UR6, 0x400 ;  /* 0x0000040000067882 */ /* 0x000fe20000000000 */
[----:B------:R-:W-:Y:S01]  /*0910*/  USEL UR7, UR7, 0xe0, UP2 ;  /* 0x000000e007077887 */ /* 0x000fe20009000000 */
[----:B------:R-:W-:Y:S01]  /*0920*/  UMOV UR4, 0x1 ;  /* 0x0000000100047882 */ /* 0x000fe20000000000 */
[----:B------:R-:W-:Y:S01]  /*0930*/  ELECT P0, URZ, PT ;  /* 0x0000000000ff782f */ /* 0x000fe20003800000 */
[----:B------:R-:W-:-:S04]  /*0940*/  UIADD3 UR10, UPT, UPT, -UR4, 0x100000, URZ ;  /* 0x00100000040a7890 */ /* 0x000fc8000fffe1ff */
[----:B------:R-:W-:Y:S02]  /*0950*/  USHF.L.U32 UR11, UR10, 0xb, URZ ;  /* 0x0000000b0a0b7899 */ /* 0x000fe400080006ff */
[----:B------:R-:W-:Y:S02]  /*0960*/  USHF.L.U32 UR10, UR10, 0x1, URZ ;  /* 0x000000010a0a7899 */ /* 0x000fe400080006ff */
[----:B-1----:R-:W-:Y:S02]  /*0970*/  ULEA UR5, UR5, UR6, 0x18 ;  /* 0x0000000605057291 */ /* 0x002fe4000f8ec0ff */
[----:B------:R-:W-:-:S04]  /*0980*/  UIADD3 UR6, UPT, UPT, -UR7, 0x100000, URZ ;  /* 0x0010000007067890 */ /* 0x000fc8000fffe1ff */
[----:B------:R-:W-:Y:S02]  /*0990*/  USHF.L.U32 UR7, UR6, 0xb, URZ ;  /* 0x0000000b06077899 */ /* 0x000fe400080006ff */
[----:B------:R-:W-:Y:S01]  /*09a0*/  USHF.L.U32 UR6, UR6, 0x1, URZ ;  /* 0x0000000106067899 */ /* 0x000fe200080006ff */
[----:B------:R-:W1:Y:S03]  /*09b0*/  FENCE.VIEW.ASYNC.S ;  /* 0x00000000000073c6 */ /* 0x000e660000000000 */
[----:B-1----:R2:W1:Y:S08]  /*09c0*/  SYNCS.EXCH.64 URZ, [UR5+0x70], UR10 ;  /* 0x0000700a05ff75b2 */ /* 0x0024700008000100 */
[----:B------:R2:W1:Y:S01]  /*09d0*/  SYNCS.EXCH.64 URZ, [UR5+0x80], UR6 ;  /* 0x0000800605ff75b2 */ /* 0x0004620008000100 */
[----:B------:R2:W1:Y:S01]  /*09e0*/  SYNCS.EXCH.64 URZ, [UR5+0x78], UR10 ;  /* 0x0000780a05ff75b2 */ /* 0x0004620008000100 */
[----:B------:R2:W1:Y:S02]  /*09f0*/  SYNCS.EXCH.64 URZ, [UR5+0x88], UR6 ;  /* 0x0000880605ff75b2 */ /* 0x0004640008000100 */
[----:B--2---:R-:W-:Y:S01]  /*0a00*/  NOP ;  /* 0x0000000000007918 */ /* 0x004fe20000000000 */
.L_x_12:
        /* <DEDUP_REMOVED lines=18> */
[----:B------:R2:W1:Y:S01]  /*0b30*/  SYNCS.EXCH.64 URZ, [UR6+0xb0], UR4 ;  /* 0x0000b00406ff75b2 */ /* 0x0004620008000100 */
[----:B------:R2:W1:Y:S01]  /*0b40*/  SYNCS.EXCH.64 URZ, [UR6+0x98], UR10 ;  /* 0x0000980a06ff75b2 */ /* 0x0004620008000100 */
[----:B------:R2:W1:Y:S01]  /*0b50*/  SYNCS.EXCH.64 URZ, [UR6+0xb8], UR4 ;  /* 0x0000b80406ff75b2 */ /* 0x0004620008000100 */
[----:B------:R2:W1:Y:S01]  /*0b60*/  SYNCS.EXCH.64 URZ, [UR6+0xa0], UR10 ;  /* 0x0000a00a06ff75b2 */ /* 0x0004620008000100 */
[----:B------:R2:W1:Y:S01]  /*0b70*/  SYNCS.EXCH.64 URZ, [UR6+0xc0], UR4 ;  /* 0x0000c00406ff75b2 */ /* 0x0004620008000100 */
[----:B------:R2:W1:Y:S01]  /*0b80*/  SYNCS.EXCH.64 URZ, [UR6+0xa8], UR10 ;  /* 0x0000a80a06ff75b2 */ /* 0x0004620008000100 */
[----:B------:R2:W1:Y:S02]  /*0b90*/  SYNCS.EXCH.64 URZ, [UR6+0xc8], UR4 ;  /* 0x0000c80406ff75b2 */ /* 0x0004640008000100 */
[----:B--2---:R-:W-:Y:S01]  /*0ba0*/  NOP ;  /* 0x0000000000007918 */ /* 0x004fe20000000000 */
.L_x_13:
        /* <DEDUP_REMOVED lines=14> */
[----:B------:R2:W1:Y:S01]  /*0c90*/  SYNCS.EXCH.64 URZ, [UR5+0xe0], UR6 ;  /* 0x0000e00605ff75b2 */ /* 0x0004620008000100 */
[----:B------:R2:W1:Y:S01]  /*0ca0*/  SYNCS.EXCH.64 URZ, [UR5+0xd8], UR6 ;  /* 0x0000d80605ff75b2 */ /* 0x0004620008000100 */
[----:B------:R2:W1:Y:S02]  /*0cb0*/  SYNCS.EXCH.64 URZ, [UR5+0xe8], UR6 ;  /* 0x0000e80605ff75b2 */ /* 0x0004640008000100 */
[----:B--2---:R-:W-:Y:S01]  /*0cc0*/  NOP ;  /* 0x0000000000007918 */ /* 0x004fe20000000000 */
.L_x_14:
[----:B-1----:R-:W1:Y:S01]  /*0cd0*/  S2UR UR5, SR_CTAID.X ;  /* 0x00000000000579c3 */ /* 0x002e620000002500 */
[----:B------:R-:W-:-:S05]  /*0ce0*/  CS2R.32 R165, SR_CgaSize ;  /* 0x0000000000a57805 */ /* 0x000fca0000008a00 */
[----:B------:R-:W-:-:S05]  /*0cf0*/  IMAD R165, R165, -0xa0, RZ ;  /* 0xffffff60a5a57824 */ /* 0x000fca00078e02ff */
[----:B------:R-:W-:-:S14]  /*0d00*/  R2UR UR7, R165 ;  /* 0x00000000a50772ca */ /* 0x000fdc00000e0000 */
[----:B------:R-:W2:Y:S01]  /*0d10*/  LDCU UR7, c[0x0][UR7+0x2b0] ;  /* 0x00005600070777ac */ /* 0x000ea20008000800 */
[----:B------:R-:W-:Y:S01]  /*0d20*/  NOP ;  /* 0x0000000000007918 */ /* 0x000fe20000000000 */
[----:B------:R-:W-:-:S05]  /*0d30*/  CS2R.32 R165, SR_CgaSize ;  /* 0x0000000000a57805 */ /* 0x000fca0000008a00 */
[----:B------:R-:W-:-:S05]  /*0d40*/  IMAD R165, R165, -0xa0, RZ ;  /* 0xffffff60a5a57824 */ /* 0x000fca00078e02ff */
[----:B------:R-:W-:-:S14]  /*0d50*/  R2UR UR6, R165 ;  /* 0x00000000a50672ca */ /* 0x000fdc00000e0000 */
[----:B------:R-:W3:Y:S01]  /*0d60*/  LDCU UR6, c[0x0][UR6+0x2b4] ;  /* 0x00005680060677ac */ /* 0x000ee20008000800 */
[----:B------:R-:W4:Y:S08]  /*0d70*/  S2UR UR4, SR_CTAID.Y ;  /* 0x00000000000479c3 */ /* 0x000f300000002600 */
[----:B------:R-:W3:Y:S01]  /*0d80*/  LDC R9, c[0x0][0xb24] ;  /* 0x0002c900ff097b82 */ /* 0x000ee20000000800 */
[----:B-1----:R-:W-:-:S02]  /*0d90*/  I2FP.F32.U32 R5, UR5 ;  /* 0x0000000500057c45 */ /* 0x002fc40008201000 */
[----:B------:R-:W-:-:S05]  /*0da0*/  CS2R.32 R3, SR_CgaSize ;  /* 0x0000000000037805 */ /* 0x000fca0000008a00 */
[----:B------:R-:W-:-:S06]  /*0db0*/  IMAD R3, R3, -0xa0, RZ ;  /* 0xffffff6003037824 */ /* 0x000fcc00078e02ff */
[----:B------:R-:W1:Y:S01]  /*0dc0*/  LDC R3, c[0x0][R3+0x2a0] ;  /* 0x0000a80003037b82 */ /* 0x000e620000000800 */
[----:B------:R-:W-:Y:S01]  /*0dd0*/  MOV R165, UR5 ;  /* 0x0000000500a57c02 */ /* 0x000fe20008000f00 */
[----:B--2---:R-:W-:Y:S01]  /*0de0*/  FMUL R5, R5, UR7 ;  /* 0x0000000705057c20 */ /* 0x004fe20008400000 */
[----:B----4-:R-:W-:Y:S02]  /*0df0*/  I2FP.F32.U32 R4, UR4 ;  /* 0x0000000400047c45 */ /* 0x010fe40008201000 */
[----:B------:R-:W-:-:S05]  /*0e00*/  CS2R.32 R2, SR_CgaSize ;  /* 0x0000000000027805 */ /* 0x000fca0000008a00 */
[----:B------:R-:W-:-:S06]  /*0e10*/  IMAD R2, R2, -0xa0, RZ ;  /* 0xffffff6002027824 */ /* 0x000fcc00078e02ff */
[----:B------:R-:W2:Y:S01]  /*0e20*/  LDC R2, c[0x0][R2+0x2a4] ;  /* 0x0000a90002027b82 */ /* 0x000ea20000000800 */
[----:B------:R-:W4:Y:S01]  /*0e30*/  F2I.U32.TRUNC.NTZ R154, R5 ;  /* 0x00000005009a7305 */ /* 0x000f22000020f000 */
[----:B------:R-:W-:Y:S01]  /*0e40*/  MOV R155, UR4 ;  /* 0x00000004009b7c02 */ /* 0x000fe20008000f00 */
[----:B---3--:R-:W-:-:S05]  /*0e50*/  FMUL R4, R4, UR6 ;  /* 0x0000000604047c20 */ /* 0x008fca0008400000 */
[----:B------:R-:W-:Y:S01]  /*0e60*/  BAR.SYNC.DEFER_BLOCKING 0x0 ;  /* 0x0000000000007b1d */ /* 0x000fe20000010000 */
[----:B------:R-:W-:-:S05]  /*0e70*/  ISETP.GE.AND P0, PT, R9, 0x1, PT ;  /* 0x000000010900780c */ /* 0x000fca0003f06270 */
[----:B------:R-:W3:Y:S02]  /*0e80*/  F2I.U32.TRUNC.NTZ R143, R4 ;  /* 0x00000004008f7305 */ /* 0x000ee4000020f000 */
[----:B------:R-:W2:Y:S01]  /*0e90*/  S2UR UR36, SR_CTAID.Z ;  /* 0x00000000002479c3 */ /* 0x000ea20000002700 */
[----:B----4-:R-:W-:-:S05]  /*0ea0*/  IADD3 R154, PT, PT, -R154, RZ, RZ ;  /* 0x000000ff9a9a7210 */ /* 0x010fca0007ffe1ff */
[----:B-1----:R-:W-:Y:S01]  /*0eb0*/  IMAD R154, R3, R154, UR5 ;  /* 0x00000005039a7e24 */ /* 0x002fe2000f8e029a */
[----:B---3--:R-:W-:-:S05]  /*0ec0*/  IADD3 R143, PT, PT, -R143, RZ, RZ ;  /* 0x000000ff8f8f7210 */ /* 0x008fca0007ffe1ff */
[----:B--2---:R-:W-:Y:S01]  /*0ed0*/  IMAD R143, R2, R143, UR4 ;  /* 0x00000004028f7e24 */ /* 0x004fe2000f8e028f */
[----:B------:R-:W-:Y:S06]  /*0ee0*/  @!P0 BRA `(.L_x_15) ;  /* 0x0000000000b88947 */ /* 0x000fec0003800000 */
[----:B------:R-:W1:Y:S01]  /*0ef0*/  LDC.64 R4, c[0x0][0xb18] ;  /* 0x0002c600ff047b82 */ /* 0x000e620000000a00 */
[----:B------:R-:W-:-:S07]  /*0f00*/  ISETP.NE.AND P0, PT, R9, 0x1, PT ;  /* 0x000000010900780c */ /* 0x000fce0003f05270 */
[----:B------:R-:W2:Y:S08]  /*0f10*/  LDC R10, c[0x0][0xb0c] ;  /* 0x0002c300ff0a7b82 */ /* 0x000eb00000000800 */
[----:B------:R-:W3:Y:S08]  /*0f20*/  LDC R11, c[0x0][0x370] ;  /* 0x0000dc00ff0b7b82 */ /* 0x000ef00000000800 */
[----:B------:R-:W4:Y:S01]  /*0f30*/  LDC R12, c[0x0][0x374] ;  /* 0x0000dd00ff0c7b82 */ /* 0x000f220000000800 */
[----:B-1----:R-:W-:-:S07]  /*0f40*/  ISETP.NE.AND P1, PT, R4, 0x1, PT ;  /* 0x000000010400780c */ /* 0x002fce0003f25270 */
[----:B------:R-:W3:Y:S01]  /*0f50*/  LDC.64 R6, c[0x0][0xb10] ;  /* 0x0002c400ff067b82 */ /* 0x000ee20000000a00 */
[----:B--2---:R-:W-:-:S07]  /*0f60*/  ISETP.NE.AND P2, PT, R10, 0x1, PT ;  /* 0x000000010a00780c */ /* 0x004fce0003f45270 */
[----:B------:R-:W1:Y:S08]  /*0f70*/  LDC R8, c[0x0][0xb20] ;  /* 0x0002c800ff087b82 */ /* 0x000e700000000800 */
[----:B------:R-:W2:Y:S01]  /*0f80*/  LDC.64 R2, c[0x0][0xb28] ;  /* 0x0002ca00ff027b82 */ /* 0x000ea20000000a00 */
[----:B----4-:R-:W-:-:S04]  /*0f90*/  IMAD.HI.U32 R13, R12, R5, RZ ;  /* 0x000000050c0d7227 */ /* 0x010fc800078e00ff */
[----:B------:R-:W-:-:S04]  /*0fa0*/  IMAD.HI.U32 R5, R155, R5, RZ ;  /* 0x000000059b057227 */ /* 0x000fc800078e00ff */
[----:B---3--:R-:W-:-:S04]  /*0fb0*/  IMAD.HI.U32 R14, R11, R6, RZ ;  /* 0x000000060b0e7227 */ /* 0x008fc800078e00ff */
[----:B------:R-:W-:Y:S01]  /*0fc0*/  IMAD.HI.U32 R16, R165, R6, RZ ;  /* 0x00000006a5107227 */ /* 0x000fe200078e00ff */
[-C--:B------:R-:W-:Y:S02]  /*0fd0*/  @P2 SHF.R.U32.HI R11, RZ, R7.reuse, R14 ;  /* 0x00000007ff0b2219 */ /* 0x080fe4000001160e */
[-C--:B-1----:R-:W-:Y:S02]  /*0fe0*/  @P1 SHF.R.U32.HI R12, RZ, R8.reuse, R13 ;  /* 0x00000008ff0c1219 */ /* 0x082fe4000001160d */
[----:B------:R-:W-:Y:S02]  /*0ff0*/  SHF.R.U32.HI R8, RZ, R8, R5 ;  /* 0x00000008ff087219 */ /* 0x000fe40000011605 */
[----:B------:R-:W-:Y:S02]  /*1000*/  SHF.R.U32.HI R16, RZ, R7, R16 ;  /* 0x00000007ff107219 */ /* 0x000fe40000011610 */
[----:B------:R-:W-:Y:S01]  /*1010*/  SEL R5, R155, R8, !P1 ;  /* 0x000000089b057207 */ /* 0x000fe20004800000 */
[----:B--2---:R-:W-:Y:S01]  /*1020*/  IMAD.HI.U32 R14, R12, R2, RZ ;  /* 0x000000020c0e7227 */ /* 0x004fe200078e00ff */
[----:B------:R-:W-:-:S03]  /*1030*/  SEL R7, R165, R16, !P2 ;  /* 0x00000010a5077207 */ /* 0x000fc60005000000 */
[----:B------:R-:W-:Y:S01]  /*1040*/  IMAD.HI.U32 R6, R11, R2, RZ ;  /* 0x000000020b067227 */ /* 0x000fe200078e00ff */
[----:B------:R-:W-:-:S04]  /*1050*/  @P0 SHF.R.U32.HI R12, RZ, R3, R14 ;  /* 0x00000003ff0c0219 */ /* 0x000fc8000001160e */
[----:B------:R-:W-:Y:S01]  /*1060*/  @P0 SHF.R.U32.HI R11, RZ, R3, R6 ;  /* 0x00000003ff0b0219 */ /* 0x000fe20000011606 */
[----:B------:R-:W-:-:S04]  /*1070*/  IMAD R12, R12, R9, RZ ;  /* 0x000000090c0c7224 */ /* 0x000fc800078e02ff */
[----:B------:R-:W-:Y:S01]  /*1080*/  IMAD R6, R11, R9, RZ ;  /* 0x000000090b067224 */ /* 0x000fe200078e02ff */
[----:B------:R-:W-:-:S04]  /*1090*/  ISETP.GE.AND P1, PT, R5, R12, PT ;  /* 0x0000000c0500720c */ /* 0x000fc80003f26270 */
[----:B------:R-:W-:Y:S01]  /*10a0*/  ISETP.GE.OR P1, PT, R7, R6, P1 ;  /* 0x000000060700720c */ /* 0x000fe20000f26670 */
[----:B------:R-:W-:-:S05]  /*10b0*/  IMAD.HI.U32 R6, R5, R2, RZ ;  /* 0x0000000205067227 */ /* 0x000fca00078e00ff */
[----:B------:R-:W-:-:S04]  /*10c0*/  SHF.R.U32.HI R6, RZ, R3, R6 ;  /* 0x00000003ff067219 */ /* 0x000fc80000011606 */
[----:B------:R-:W-:-:S03]  /*10d0*/  SEL R6, R5, R6, !P0 ;  /* 0x0000000605067207 */ /* 0x000fc60004000000 */
[----:B------:R-:W-:Y:S01]  /*10e0*/  @!P1 IMAD.HI.U32 R8, R7, R2, RZ ;  /* 0x0000000207089227 */ /* 0x000fe200078e00ff */
[----:B------:R-:W-:-:S04]  /*10f0*/  IADD3 R2, PT, PT, -R6, RZ, RZ ;  /* 0x000000ff06027210 */ /* 0x000fc80007ffe1ff */
[----:B------:R-:W-:Y:S01]  /*1100*/  @!P1 SHF.R.U32.HI R8, RZ, R3, R8 ;  /* 0x00000003ff089219 */ /* 0x000fe20000011608 */
[----:B------:R-:W-:-:S03]  /*1110*/  IMAD R2, R9, R2, R5 ;  /* 0x0000000209027224 */ /* 0x000fc600078e0205 */
[----:B------:R-:W-:Y:S02]  /*1120*/  @!P1 SEL R3, R7, R8, !P0 ;  /* 0x0000000807039207 */ /* 0x000fe40004000000 */
[----:B------:R-:W-:-:S03]  /*1130*/  IADD3 R8, PT, PT, -R5, RZ, RZ ;  /* 0x000000ff05087210 */ /* 0x000fc60007ffe1ff */
[--C-:B------:R-:W-:Y:S02]  /*1140*/  @!P1 IMAD.IADD R6, R6, 0x1, -R3.reuse ;  /* 0x0000000106069824 */ /* 0x100fe400078e0a03 */
[----:B------:R-:W-:Y:S01]  /*1150*/  @!P1 IMAD R3, R2, R11, R3 ;  /* 0x0000000b02039224 */ /* 0x000fe200078e0203 */
[----:B------:R-:W-:Y:S01]  /*1160*/  IADD3 R2, PT, PT, -R7, RZ, RZ ;  /* 0x000000ff07027210 */ /* 0x000fe20007ffe1ff */
[----:B------:R-:W-:Y:S02]  /*1170*/  @!P1 IMAD R5, R6, R9, R7 ;  /* 0x0000000906059224 */ /* 0x000fe400078e0207 */
[----:B------:R-:W-:Y:S02]  /*1180*/  IMAD R8, R4, R8, R155 ;  /* 0x0000000804087224 */ /* 0x000fe400078e029b */
[----:B------:R-:W-:Y:S02]  /*1190*/  @!P1 IMAD.MOV.U32 R7, RZ, RZ, R3 ;  /* 0x000000ffff079224 */ /* 0x000fe400078e0003 */
[----:B------:R-:W-:-:S02]  /*11a0*/  IMAD R2, R10, R2, R165 ;  /* 0x000000020a027224 */ /* 0x000fc400078e02a5 */
[----:B------:R-:W-:Y:S02]  /*11b0*/  IMAD R155, R5, R4, R8 ;  /* 0x00000004059b7224 */ /* 0x000fe400078e0208 */
[----:B------:R-:W-:Y:S02]  /*11c0*/  IMAD R165, R7, R10, R2 ;  /* 0x0000000a07a57224 */ /* 0x000fe400078e0202 */
.L_x_15:
[----:B------:R-:W1:Y:S01]  /*11d0*/  LDCU UR4, c[0x0][0xb30] ;  /* 0x00016600ff0477ac */ /* 0x000e620008000800 */
[----:B------:R-:W2:Y:S08]  /*11e0*/  S2UR UR37, SR_CgaCtaId ;  /* 0x00000000002579c3 */ /* 0x000eb00000008800 */
[----:B------:R-:W3:Y:S01]  /*11f0*/  LDC R72, c[0x0][0xb24] ;  /* 0x0002c900ff487b82 */ /* 0x000ee20000000800 */
[----:B-1----:R-:W-:-:S09]  /*1200*/  UISETP.NE.AND UP1, UPT, UR4, 0x1, UPT ;  /* 0x000000010400788c */ /* 0x002fd2000bf25270 */
[----:B--2---:R-:W-:Y:S05]  /*1210*/  BRA.U UP1, `(.L_x_16) ;  /* 0x0000000101407547 */ /* 0x004fea000b800000 */
[----:B------:R-:W1:Y:S08]  /*1220*/  LDC.64 R4, c[0x0][0xb10] ;  /* 0x0002c400ff047b82 */ /* 0x000e700000000a00 */
[----:B------:R-:W2:Y:S08]  /*1230*/  LDC.64 R2, c[0x0][0xb18] ;  /* 0x0002c600ff027b82 */ /* 0x000eb00000000a00 */
[----:B------:R-:W4:Y:S08]  /*1240*/  LDC R6, c[0x0][0xb20] ;  /* 0x0002c800ff067b82 */ /* 0x000f300000000800 */
[----:B------:R-:W3:Y:S01]  /*1250*/  LDC R8, c[0x0][0xb0c] ;  /* 0x0002c300ff087b82 */ /* 0x000ee20000000800 */
[----:B-1----:R-:W-:-:S05]  /*1260*/  IMAD.HI.U32 R4, R165, R4, RZ ;  /* 0x00000004a5047227 */ /* 0x002fca00078e00ff */
[----:B------:R-:W-:Y:S01]  /*1270*/  SHF.R.U32.HI R4, RZ, R5, R4 ;  /* 0x00000005ff047219 */ /* 0x000fe20000011604 */
[----:B--2---:R-:W-:Y:S01]  /*1280*/  IMAD.HI.U32 R3, R155, R3, RZ ;  /* 0x000000039b037227 */ /* 0x004fe200078e00ff */
[----:B------:R-:W-:-:S04]  /*1290*/  ISETP.NE.AND P0, PT, R2, 0x1, PT ;  /* 0x000000010200780c */ /* 0x000fc80003f05270 */
[----:B----4-:R-:W-:-:S04]  /*12a0*/  SHF.R.U32.HI R6, RZ, R6, R3 ;  /* 0x00000006ff067219 */ /* 0x010fc80000011603 */
[----:B------:R-:W-:Y:S02]  /*12b0*/  SEL R3, R155, R6, !P0 ;  /* 0x000000069b037207 */ /* 0x000fe40004000000 */
[----:B---3--:R-:W-:-:S04]  /*12c0*/  ISETP.NE.AND P1, PT, R8, 0x1, PT ;  /* 0x000000010800780c */ /* 0x008fc80003f25270 */
[----:B------:R-:W-:-:S05]  /*12d0*/  SEL R4, R165, R4, !P1 ;  /* 0x00000004a5047207 */ /* 0x000fca0004800000 */
[----:B------:R-:W-:Y:S02]  /*12e0*/  IMAD.IADD R5, R3, 0x1, -R4 ;  /* 0x0000000103057824 */ /* 0x000fe400078e0a04 */
[----:B------:R-:W-:Y:S02]  /*12f0*/  IMAD.IADD R3, R4, 0x1, -R3 ;  /* 0x0000000104037824 */ /* 0x000fe400078e0a03 */
[----:B------:R-:W-:Y:S02]  /*1300*/  IMAD R165, R5, R8, R165 ;  /* 0x0000000805a57224 */ /* 0x000fe400078e02a5 */
[----:B------:R-:W-:-:S07]  /*1310*/  IMAD R155, R3, R2, R155 ;  /* 0x00000002039b7224 */ /* 0x000fce00078e029b */
.L_x_16:
[----:B------:R-:W-:Y:S01]  /*1320*/  BAR.SYNC.DEFER_BLOCKING 0x0 ;  /* 0x0000000000007b1d */ /* 0x000fe20000010000 */
[----:B------:R-:W-:Y:S01]  /*1330*/  UISETP.NE.AND UP1, UPT, UR8, 0x2, UPT ;  /* 0x000000020800788c */ /* 0x000fe2000bf25270 */
[----:B------:R-:W-:Y:S02]  /*1340*/  ISETP.NE.OR P5, PT, R0, 0x2, !P5 ;  /* 0x000000020000780c */ /* 0x000fe40006fa5670 */
[----:B------:R-:W-:-:S06]  /*1350*/  LOP3.LUT R2, R166, 0x1f, RZ, 0xc0, !PT ;  /* 0x0000001fa6027812 */ /* 0x000fcc00078ec0ff */
[----:B------:R-:W-:Y:S05]  /*1360*/  BRA.U UP1, `(.L_x_17) ;  /* 0x0000001101807547 */ /* 0x000fea000b800000 */
[----:B------:R-:W1:Y:S01]  /*1370*/  LDCU UR13, c[0x0][0x38c] ;  /* 0x00007180ff0d77ac */ /* 0x000e620008000800 */
[----:B------:R-:W2:Y:S01]  /*1380*/  LDC R9, c[0x0][0x370] ;  /* 0x0000dc00ff097b82 */ /* 0x000ea20000000800 */
[----:B------:R-:W-:Y:S01]  /*1390*/  PLOP3.LUT P1, PT, PT, PT, UP2, 0x80, 0x8 ;  /* 0x000000000008781c */ /* 0x000fe20003f2f028 */
[----:B------:R-:W-:Y:S01]  /*13a0*/  IMAD.MOV.U32 R15, RZ, RZ, 0x1 ;  /* 0x00000001ff0f7424 */ /* 0x000fe200078e00ff */
[----:B------:R-:W-:Y:S01]  /*13b0*/  ISETP.EQ.OR P4, PT, R2, RZ, P5 ;  /* 0x000000ff0200720c */ /* 0x000fe20002f82670 */
[----:B------:R-:W-:Y:S01]  /*13c0*/  IMAD.MOV.U32 R14, RZ, RZ, RZ ;  /* 0x000000ffff0e7224 */ /* 0x000fe200078e00ff */
[----:B------:R-:W-:Y:S02]  /*13d0*/  PLOP3.LUT P1, PT, P1, PT, PT, 0x8, 0x80 ;  /* 0x000000000080781c */ /* 0x000fe40000f2e170 */
[----:B------:R-:W-:Y:S01]  /*13e0*/  CS2R R12, SRZ ;  /* 0x00000000000c7805 */ /* 0x000fe2000001ff00 */
[----:B------:R-:W-:Y:S01]  /*13f0*/  IMAD.MOV.U32 R10, RZ, RZ, 0x1 ;  /* 0x00000001ff0a7424 */ /* 0x000fe200078e00ff */
[----:B------:R-:W4:Y:S01]  /*1400*/  LDC R0, c[0x0][0x374] ;  /* 0x0000dd00ff007b82 */ /* 0x000f220000000800 */
[----:B------:R-:W2:Y:S01]  /*1410*/  LDCU.64 UR22, c[0x0][0x348] ;  /* 0x00006900ff1677ac */ /* 0x000ea20008000a00 */
[----:B------:R-:W-:Y:S01]  /*1420*/  UMOV UR6, URZ ;  /* 0x000000ff00067c82 */ /* 0x000fe20008000000 */
[----:B-1----:R-:W-:-:S04]  /*1430*/  UIADD3 UR5, UPT, UPT, UR13, 0x1f, URZ ;  /* 0x0000001f0d057890 */ /* 0x002fc8000fffe0ff */
[----:B------:R-:W-:-:S04]  /*1440*/  USHF.R.S32.HI UR4, URZ, 0x1f, UR5 ;  /* 0x0000001fff047899 */ /* 0x000fc80008011405 */
[----:B------:R-:W-:-:S04]  /*1450*/  ULEA.HI UR4, UR4, UR5, URZ, 0x5 ;  /* 0x0000000504047291 */ /* 0x000fc8000f8f28ff */
[----:B------:R-:W-:Y:S02]  /*1460*/  USHF.R.S32.HI UR15, URZ, 0x5, UR4 ;  /* 0x00000005ff0f7899 */ /* 0x000fe40008011404 */
[----:B------:R-:W-:Y:S02]  /*1470*/  UIADD3 UR4, UPT, UPT, UR13, -0x1, URZ ;  /* 0xffffffff0d047890 */ /* 0x000fe4000fffe0ff */
[----:B------:R-:W-:Y:S02]  /*1480*/  UISETP.LT.U32.AND UP0, UPT, UR15, 0x5, UPT ;  /* 0x000000050f00788c */ /* 0x000fe4000bf01070 */
[----:B------:R-:W-:Y:S02]  /*1490*/  UISETP.GE.U32.AND UP1, UPT, UR4, -0x3f, UPT ;  /* 0xffffffc10400788c */ /* 0x000fe4000bf26070 */
[----:B------:R-:W-:Y:S02]  /*14a0*/  USEL UR14, UR15, 0x5, UP0 ;  /* 0x000000050f0e7887 */ /* 0x000fe40008000000 */
[----:B------:R-:W-:-:S02]  /*14b0*/  UIADD3 UR13, UPT, UPT, UR13, 0x3e, URZ ;  /* 0x0000003e0d0d7890 */ /* 0x000fc4000fffe0ff */
[----:B------:R-:W-:Y:S02]  /*14c0*/  UIADD3 UR5, UPT, UPT, UR14, -0x1, URZ ;  /* 0xffffffff0e057890 */ /* 0x000fe4000fffe0ff */
[----:B------:R-:W-:-:S03]  /*14d0*/  UIADD3 UR7, UPT, UPT, UR15, -UR14, URZ ;  /* 0x8000000e0f077290 */ /* 0x000fc6000fffe0ff */
[----:B------:R-:W-:-:S04]  /*14e0*/  @UP1 UIADD3 UR5, UPT, UPT, UR14, URZ, URZ ;  /* 0x000000ff0e051290 */ /* 0x000fc8000fffe0ff */
[----:B--2---:R-:W-:-:S12]  /*14f0*/  UIADD3 UR5, UPT, UPT, UR5, 0x1, URZ ;  /* 0x0000000105057890 */ /* 0x004fd8000fffe0ff */
.L_x_35:
[----:B------:R-:W-:Y:S01]  /*1500*/  UISETP.NE.AND UP0, UPT, UR37, URZ, UPT ;  /* 0x000000ff2500728c */ /* 0x000fe2000bf05270 */
[----:B------:R-:W1:Y:S08]  /*1510*/  S2UR UR37, SR_CgaCtaId ;  /* 0x00000000002579c3 */ /* 0x000e700000008800 */
[----:B------:R-:W-:Y:S05]  /*1520*/  BRA.U UP0, `(.L_x_18) ;  /* 0x0000000100347547 */ /* 0x000fea000b800000 */
[----:B------:R-:W2:Y:S01]  /*1530*/  S2R R2, SR_CgaCtaId ;  /* 0x0000000000027919 */ /* 0x000ea20000008800 */
[----:B------:R-:W-:-:S04]  /*1540*/  MOV R3, 0x400 ;  /* 0x0000040000037802 */ /* 0x000fc80000000f00 */
[----:B--2---:R-:W-:Y:S02]  /*1550*/  LEA R3, R2, R3, 0x18 ;  /* 0x0000000302037211 */ /* 0x004fe400078ec0ff */
[----:B------:R-:W-:-:S03]  /*1560*/  SHF.L.U32 R2, R10, 0x1f, RZ ;  /* 0x0000001f0a027819 */ /* 0x000fc600000006ff */
[----:B------:R-:W-:-:S04]  /*1570*/  IMAD R3, R12, 0x8, R3 ;  /* 0x000000080c037824 */ /* 0x000fc800078e0203 */
[----:B------:R-:W2:Y:S02]  /*1580*/  SYNCS.PHASECHK.TRANS64.TRYWAIT P0, [R3+URZ+0xe0], R2 ;  /* 0x0000e002030075a7 */ /* 0x000ea400080011ff */
[----:B--2---:R-:W-:Y:S05]  /*1590*/  @!P0 BRA `(.L_x_19) ;  /* 0x0000005000c08947 */ /* 0x004fea0003800000 */
.L_x_96:
[----:B------:R-:W-:Y:S01]  /*15a0*/  VIADD R12, R12, 0x1 ;  /* 0x000000010c0c7836 */ /* 0x000fe20000000000 */
[----:B------:R2:W-:Y:S04]  /*15b0*/  SYNCS.ARRIVE.TRANS64.A1T0 RZ, [R3+URZ+0xd0], RZ ;  /* 0x0000d0ff03ff79a7 */ /* 0x0005e800081000ff */
[----:B------:R-:W-:-:S04]  /*15c0*/  ISETP.NE.AND P0, PT, R12, 0x2, PT ;  /* 0x000000020c00780c */ /* 0x000fc80003f05270 */
[----:B------:R-:W-:Y:S02]  /*15d0*/  SEL R12, R12, RZ, P0 ;  /* 0x000000ff0c0c7207 */ /* 0x000fe40000000000 */
[----:B--2---:R-:W-:-:S04]  /*15e0*/  SEL R3, RZ, 0x1, P0 ;  /* 0x00000001ff037807 */ /* 0x004fc80000000000 */
[----:B------:R-:W-:-:S07]  /*15f0*/  LOP3.LUT R10, R10, R3, RZ, 0x3c, !PT ;  /* 0x000000030a0a7212 */ /* 0x000fce00078e3cff */
.L_x_18:
[----:B------:R-:W-:Y:S01]  /*1600*/  UMOV UR4, 0x400 ;  /* 0x0000040000047882 */ /* 0x000fe20000000000 */
[----:B------:R-:W-:Y:S01]  /*1610*/  SHF.L.U32 R2, R15, 0x1f, RZ ;  /* 0x0000001f0f027819 */ /* 0x000fe200000006ff */
[----:B-1----:R-:W-:Y:S01]  /*1620*/  ULEA UR4, UR37, UR4, 0x18 ;  /* 0x0000000425047291 */ /* 0x002fe2000f8ec0ff */
[----:B------:R-:W-:Y:S01]  /*1630*/  R2UR UR35, R165 ;  /* 0x00000000a52372ca */ /* 0x000fe200000e0000 */
[----:B------:R-:W-:Y:S01]  /*1640*/  UISETP.GE.U32.AND UP0, UPT, UR13, 0x3f, UPT ;  /* 0x0000003f0d00788c */ /* 0x000fe2000bf06070 */
[----:B------:R-:W-:Y:S01]  /*1650*/  R2UR UR11, R155 ;  /* 0x000000009b0b72ca */ /* 0x000fe200000e0000 */
[----:B------:R-:W-:Y:S01]  /*1660*/  ULEA UR8, UR6, UR4, 0x3 ;  /* 0x0000000406087291 */ /* 0x000fe2000f8e18ff */
[----:B------:R-:W-:-:S08]  /*1670*/  UMOV UR24, URZ ;  /* 0x000000ff00187c82 */ /* 0x000fd00008000000 */
[----:B------:R1:W2:Y:S01]  /*1680*/  SYNCS.PHASECHK.TRANS64.TRYWAIT P0, [UR8+0x28], R2 ;  /* 0x00002802ff0075a7 */ /* 0x0002a20008001108 */
[----:B------:R-:W-:Y:S02]  /*1690*/  USHF.L.U32 UR35, UR35, 0x7, URZ ;  /* 0x0000000723237899 */ /* 0x000fe400080006ff */
[----:B------:R-:W-:Y:S01]  /*16a0*/  USHF.L.U32 UR11, UR11, 0x6, URZ ;  /* 0x000000060b0b7899 */ /* 0x000fe200080006ff */
[----:B------:R-:W-:Y:S11]  /*16b0*/  BRA.U !UP0, `(.L_x_20) ;  /* 0x0000000108a87547 */ /* 0x000ff6000b800000 */
[----:B------:R-:W-:Y:S01]  /*16c0*/  UMOV UR16, URZ ;  /* 0x000000ff00107c82 */ /* 0x000fe20008000000 */
[----:B------:R-:W-:-:S05]  /*16d0*/  UMOV UR17, UR6 ;  /* 0x0000000600117c82 */ /* 0x000fca0008000000 */
.L_x_25:
[----:B-1----:R-:W-:Y:S01]  /*16e0*/  ULEA UR33, UR17, UR4, 0x3 ;  /* 0x0000000411217291 */ /* 0x002fe2000f8e18ff */
[----:B--2---:R-:W-:Y:S01]  /*16f0*/  @!P5 MOV R3, 0x1800 ;  /* 0x000018000003d802 */ /* 0x004fe20000000f00 */
[----:B--2---:R-:W-:Y:S10]  /*1700*/  @P0 BRA `(.L_x_21) ;  /* 0x00000000000c0947 */ /* 0x004ff40003800000 */
[----:B------:R-:W-:-:S04]  /*1710*/  SHF.L.U32 R5, R15, 0x1f, RZ ;  /* 0x0000001f0f057819 */ /* 0x000fc800000006ff */
[----:B------:R-:W2:Y:S02]  /*1720*/  SYNCS.PHASECHK.TRANS64.TRYWAIT P0, [UR33+0x28], R5 ;  /* 0x00002805ff0075a7 */ /* 0x000ea40008001121 */
[----:B--2---:R-:W-:Y:S05]  /*1730*/  @!P0 BRA `(.L_x_22) ;  /* 0x00000050006c8947 */ /* 0x004fea0003800000 */
.L_x_21:
[----:B------:R2:W-:Y:S01]  /*1740*/  @!P5 SYNCS.ARRIVE.TRANS64 RZ, [UR33], R3 ;  /* 0x00000003ffffd9a7 */ /* 0x0005e20008000021 */
[----:B------:R-:W-:Y:S04]  /*1750*/  BSSY.RECONVERGENT B0, `(.L_x_23) ;  /* 0x0000003000007945 */ /* 0x000fe80003800200 */
[----:B------:R-:W-:Y:S05]  /*1760*/  @P4 BRA `(.L_x_24) ;  /* 0x0000000000044947 */ /* 0x000fea0003800000 */
[----:B------:R-:W-:Y:S05]  /*1770*/  BPT.TRAP 0x1 ;  /* 0x000000040000795c */ /* 0x000fea0000300000 */
.L_x_24:
[----:B------:R-:W-:Y:S05]  /*1780*/  BSYNC.RECONVERGENT B0 ;  /* 0x0000000000007941 */ /* 0x000fea0003800200 */
.L_x_23:
[----:B------:R-:W-:Y:S02]  /*1790*/  UIADD3 UR6, UPT, UPT, UR17, 0x1, URZ ;  /* 0x0000000111067890 */ /* 0x000fe4000fffe0ff */
[----:B------:R-:W-:Y:S02]  /*17a0*/  ULEA UR32, UR17, UR4, 0xc ;  /* 0x0000000411207291 */ /* 0x000fe4000f8e60ff */
[----:B------:R-:W-:Y:S02]  /*17b0*/  UISETP.NE.AND UP0, UPT, UR6, 0x5, UPT ;  /* 0x000000050600788c */ /* 0x000fe4000bf05270 */
[----:B------:R-:W-:Y:S02]  /*17c0*/  UIADD3 UR26, UP1, UPT, UR22, 0x80, URZ ;  /* 0x00000080161a7890 */ /* 0x000fe4000ff3e0ff */
[----:B------:R-:W-:Y:S02]  /*17d0*/  USEL UR9, URZ, 0x1, UP0 ;  /* 0x00000001ff097887 */ /* 0x000fe40008000000 */
[----:B------:R-:W-:-:S02]  /*17e0*/  USEL UR6, UR6, URZ, UP0 ;  /* 0x000000ff06067287 */ /* 0x000fc40008000000 */
[----:B------:R-:W-:Y:S02]  /*17f0*/  UIADD3 UR20, UP0, UPT, UR22, 0x180, URZ ;  /* 0x0000018016147890 */ /* 0x000fe4000ff1e0ff */
[----:B------:R-:W-:Y:S01]  /*1800*/  ULEA UR8, UR6, UR4, 0x3 ;  /* 0x0000000406087291 */ /* 0x000fe2000f8e18ff */
[----:B------:R-:W-:Y:S01]  /*1810*/  LOP3.LUT R15, R15, UR9, RZ, 0x3c, !PT ;  /* 0x000000090f0f7c12 */ /* 0x000fe2000f8e3cff */
[----:B------:R-:W-:Y:S02]  /*1820*/  USHF.L.U32 UR34, UR16, 0x5, URZ ;  /* 0x0000000510227899 */ /* 0x000fe400080006ff */
[----:B------:R-:W-:Y:S01]  /*1830*/  UIADD3.X UR27, UPT, UPT, URZ, UR23, URZ, UP1, !UPT ;  /* 0x00000017ff1b7290 */ /* 0x000fe20008ffe4ff */
[----:B-1----:R-:W-:Y:S01]  /*1840*/  SHF.L.U32 R2, R15, 0x1f, RZ ;  /* 0x0000001f0f027819 */ /* 0x002fe200000006ff */
[----:B------:R-:W-:Y:S02]  /*1850*/  UIADD3 UR32, UPT, UPT, UR32, 0x4400, URZ ;  /* 0x0000440020207890 */ /* 0x000fe4000fffe0ff */
[----:B------:R-:W-:Y:S01]  /*1860*/  UIADD3.X UR21, UPT, UPT, URZ, UR23, URZ, UP0, !UPT ;  /* 0x00000017ff157290 */ /* 0x000fe200087fe4ff */
[----:B------:R1:W1:Y:S01]  /*1870*/  SYNCS.PHASECHK.TRANS64.TRYWAIT P0, [UR8+0x28], R2 ;  /* 0x00002802ff0075a7 */ /* 0x0002620008001108 */
[----:B------:R-:W-:Y:S01]  /*1880*/  ULEA UR8, UR17, UR4, 0xb ;  /* 0x0000000411087291 */ /* 0x000fe2000f8e58ff */
[----:B------:R-:W-:Y:S01]  /*1890*/  UMOV UR18, 0x0 ;  /* 0x0000000000127882 */ /* 0x000fe20000000000 */
[----:B------:R-:W-:-:S02]  /*18a0*/  UMOV UR19, 0x10000000 ;  /* 0x1000000000137882 */ /* 0x000fc40000000000 */
[----:B------:R-:W-:Y:S01]  /*18b0*/  UIADD3 UR8, UPT, UPT, UR8, 0x9400, URZ ;  /* 0x0000940008087890 */ /* 0x000fe2000fffe0ff */
[----:B------:R1:W-:Y:S01]  /*18c0*/  UTMALDG.3D [UR32], [UR26], desc[UR18] ;  /* 0x000012201a0075b4 */ /* 0x0003e20008011000 */
[----:B------:R-:W-:Y:S01]  /*18d0*/  UMOV UR12, UR36 ;  /* 0x00000024000c7c82 */ /* 0x000fe20008000000 */
[----:B------:R-:W-:Y:S01]  /*18e0*/  UMOV UR9, UR33 ;  /* 0x0000002100097c82 */ /* 0x000fe20008000000 */
[----:B------:R-:W-:Y:S01]  /*18f0*/  UMOV UR10, UR34 ;  /* 0x00000022000a7c82 */ /* 0x000fe20008000000 */
[----:B------:R-:W-:Y:S01]  /*1900*/  UIADD3 UR16, UPT, UPT, UR16, 0x1, URZ ;  /* 0x0000000110107890 */ /* 0x000fe2000fffe0ff */
[----:B------:R-:W-:Y:S01]  /*1910*/  UMOV UR24, UR5 ;  /* 0x0000000500187c82 */ /* 0x000fe20008000000 */
[----:B------:R-:W-:Y:S02]  /*1920*/  UMOV UR17, UR6 ;  /* 0x0000000600117c82 */ /* 0x000fe40008000000 */
[----:B------:R1:W-:Y:S01]  /*1930*/  UTMALDG.3D [UR8], [UR20], desc[UR18] ;  /* 0x00001208140075b4 */ /* 0x0003e20008011000 */
[----:B------:R-:W-:-:S09]  /*1940*/  UISETP.NE.AND UP0, UPT, UR16, UR5, UPT ;  /* 0x000000051000728c */ /* 0x000fd2000bf05270 */
[----:B------:R-:W-:Y:S05]  /*1950*/  BRA.U UP0, `(.L_x_25) ;  /* 0xfffffffd00607547 */ /* 0x000fea000b83ffff */
.L_x_20:
[----:B-1----:R-:W-:Y:S01]  /*1960*/  ULEA UR8, UR6, UR4, 0x3 ;  /* 0x0000000406087291 */ /* 0x002fe2000f8e18ff */
[----:B------:R-:W-:Y:S01]  /*1970*/  SHF.L.U32 R2, R15, 0x1f, RZ ;  /* 0x0000001f0f027819 */ /* 0x000fe200000006ff */
[----:B------:R-:W-:Y:S01]  /*1980*/  @!P1 SYNCS.ARRIVE.TRANS64.A1T0 RZ, [UR4+0x68], RZ ;  /* 0x000068ffffff99a7 */ /* 0x000fe20008100004 */
[----:B------:R-:W-:-:S06]  /*1990*/  UISETP.GT.AND UP0, UPT, UR15, UR14, UPT ;  /* 0x0000000e0f00728c */ /* 0x000fcc000bf04270 */
[----:B--2---:R1:W2:Y:S03]  /*19a0*/  SYNCS.PHASECHK.TRANS64.TRYWAIT P0, [UR8+0x28], R2 ;  /* 0x00002802ff0075a7 */ /* 0x0042a60008001108 */
[----:B------:R-:W-:Y:S05]  /*19b0*/  BRA.U !UP0, `(.L_x_26) ;  /* 0x0000000108ac7547 */ /* 0x000fea000b800000 */
[----:B------:R-:W-:Y:S01]  /*19c0*/  UIADD3 UR21, UPT, UPT, UR7, UR24, URZ ;  /* 0x0000001807157290 */ /* 0x000fe2000fffe0ff */
[----:B------:R-:W-:-:S11]  /*19d0*/  UMOV UR25, UR6 ;  /* 0x0000000600197c82 */ /* 0x000fd60008000000 */
.L_x_31:
[----:B-1----:R-:W-:Y:S01]  /*19e0*/  ULEA UR17, UR25, UR4, 0x3 ;  /* 0x0000000419117291 */ /* 0x002fe2000f8e18ff */
[----:B--2---:R-:W-:Y:S01]  /*19f0*/  @!P5 MOV R3, 0x1800 ;  /* 0x000018000003d802 */ /* 0x004fe20000000f00 */
[----:B--2---:R-:W-:Y:S10]  /*1a00*/  @P0 BRA `(.L_x_27) ;  /* 0x00000000000c0947 */ /* 0x004ff40003800000 */
[----:B------:R-:W-:-:S04]  /*1a10*/  SHF.L.U32 R5, R15, 0x1f, RZ ;  /* 0x0000001f0f057819 */ /* 0x000fc800000006ff */
[----:B------:R-:W2:Y:S02]  /*1a20*/  SYNCS.PHASECHK.TRANS64.TRYWAIT P0, [UR17+0x28], R5 ;  /* 0x00002805ff0075a7 */ /* 0x000ea40008001111 */
[----:B--2---:R-:W-:Y:S05]  /*1a30*/  @!P0 BRA `(.L_x_28) ;  /* 0x0000004c00c48947 */ /* 0x004fea0003800000 */
.L_x_27:
[----:B------:R2:W-:Y:S01]  /*1a40*/  @!P5 SYNCS.ARRIVE.TRANS64 RZ, [UR17], R3 ;  /* 0x00000003ffffd9a7 */ /* 0x0005e20008000011 */
[----:B------:R-:W-:Y:S04]  /*1a50*/  BSSY.RECONVERGENT B0, `(.L_x_29) ;  /* 0x0000003000007945 */ /* 0x000fe80003800200 */
[----:B------:R-:W-:Y:S05]  /*1a60*/  @P4 BRA `(.L_x_30) ;  /* 0x0000000000044947 */ /* 0x000fea0003800000 */
[----:B------:R-:W-:Y:S05]  /*1a70*/  BPT.TRAP 0x1 ;  /* 0x000000040000795c */ /* 0x000fea0000300000 */
.L_x_30:
[----:B------:R-:W-:Y:S05]  /*1a80*/  BSYNC.RECONVERGENT B0 ;  /* 0x0000000000007941 */ /* 0x000fea0003800200 */
.L_x_29:
        /* <DEDUP_REMOVED lines=10> */
[----:B------:R-:W-:Y:S01]  /*1b30*/  UIADD3 UR16, UPT, UPT, UR16, 0x4400, URZ ;  /* 0x0000440010107890 */ /* 0x000fe2000fffe0ff */
[----:B-1----:R-:W-:Y:S01]  /*1b40*/  SHF.L.U32 R2, R15, 0x1f, RZ ;  /* 0x0000001f0f027819 */ /* 0x002fe200000006ff */
[----:B------:R-:W-:Y:S02]  /*1b50*/  UIADD3.X UR31, UPT, UPT, URZ, UR23, URZ, UP1, !UPT ;  /* 0x00000017ff1f7290 */ /* 0x000fe40008ffe4ff */
[----:B------:R-:W-:Y:S01]  /*1b60*/  UIADD3.X UR29, UPT, UPT, URZ, UR23, URZ, UP0, !UPT ;  /* 0x00000017ff1d7290 */ /* 0x000fe200087fe4ff */
[----:B------:R1:W1:Y:S01]  /*1b70*/  SYNCS.PHASECHK.TRANS64.TRYWAIT P0, [UR8+0x28], R2 ;  /* 0x00002802ff0075a7 */ /* 0x0002620008001108 */
[----:B------:R-:W-:Y:S01]  /*1b80*/  ULEA UR8, UR25, UR4, 0xb ;  /* 0x0000000419087291 */ /* 0x000fe2000f8e58ff */
[----:B------:R-:W-:Y:S01]  /*1b90*/  UMOV UR26, 0x0 ;  /* 0x00000000001a7882 */ /* 0x000fe20000000000 */
[----:B------:R-:W-:-:S02]  /*1ba0*/  UMOV UR27, 0x10000000 ;  /* 0x10000000001b7882 */ /* 0x000fc40000000000 */
[----:B------:R-:W-:Y:S01]  /*1bb0*/  UIADD3 UR8, UPT, UPT, UR8, 0x9400, URZ ;  /* 0x0000940008087890 */ /* 0x000fe2000fffe0ff */
[----:B------:R-:W-:Y:S01]  /*1bc0*/  UMOV UR19, UR35 ;  /* 0x0000002300137c82 */ /* 0x000fe20008000000 */
[----:B------:R-:W-:Y:S01]  /*1bd0*/  UMOV UR20, UR36 ;  /* 0x0000002400147c82 */ /* 0x000fe20008000000 */
[----:B------:R-:W-:Y:S01]  /*1be0*/  UMOV UR12, UR36 ;  /* 0x00000024000c7c82 */ /* 0x000fe20008000000 */
[----:B------:R-:W-:Y:S01]  /*1bf0*/  UMOV UR9, UR17 ;  /* 0x0000001100097c82 */ /* 0x000fe20008000000 */
[----:B------:R-:W-:Y:S01]  /*1c00*/  UMOV UR10, UR18 ;  /* 0x00000012000a7c82 */ /* 0x000fe20008000000 */
[----:B------:R1:W-:Y:S01]  /*1c10*/  UTMALDG.3D [UR16], [UR30], desc[UR26] ;  /* 0x00001a101e0075b4 */ /* 0x0003e20008011000 */
[----:B------:R-:W-:Y:S01]  /*1c20*/  UIADD3 UR24, UPT, UPT, UR24, 0x1, URZ ;  /* 0x0000000118187890 */ /* 0x000fe2000fffe0ff */
[----:B------:R-:W-:-:S03]  /*1c30*/  UMOV UR25, UR6 ;  /* 0x0000000600197c82 */ /* 0x000fc60008000000 */
[----:B------:R-:W-:Y:S01]  /*1c40*/  UISETP.NE.AND UP0, UPT, UR24, UR21, UPT ;  /* 0x000000151800728c */ /* 0x000fe2000bf05270 */
[----:B------:R1:W-:Y:S08]  /*1c50*/  UTMALDG.3D [UR8], [UR28], desc[UR26] ;  /* 0x00001a081c0075b4 */ /* 0x0003f00008011000 */
[----:B------:R-:W-:Y:S05]  /*1c60*/  BRA.U UP0, `(.L_x_31) ;  /* 0xfffffffd005c7547 */ /* 0x000fea000b83ffff */
.L_x_26:
[C---:B-1----:R-:W-:Y:S01]  /*1c70*/  LEA R2, R14.reuse, UR4, 0x3 ;  /* 0x000000040e027c11 */ /* 0x042fe2000f8e18ff */
[----:B------:R-:W-:Y:S01]  /*1c80*/  NOP ;  /* 0x0000000000007918 */ /* 0x000fe20000000000 */
[----:B--2---:R-:W-:Y:S02]  /*1c90*/  SHF.L.U32 R3, R13, 0x1f, RZ ;  /* 0x0000001f0d037819 */ /* 0x004fe400000006ff */
[----:B------:R-:W-:Y:S02]  /*1ca0*/  LEA R4, R14, UR4, 0x4 ;  /* 0x000000040e047c11 */ /* 0x000fe4000f8e20ff */
[----:B------:R-:W1:Y:S02]  /*1cb0*/  SYNCS.PHASECHK.TRANS64.TRYWAIT P0, [R2+URZ+0x70], R3 ;  /* 0x00007003020075a7 */ /* 0x000e6400080011ff */
[----:B-1----:R-:W-:Y:S05]  /*1cc0*/  @!P0 BRA `(.L_x_32) ;  /* 0x0000004c00388947 */ /* 0x002fea0003800000 */
.L_x_99:
[----:B------:R-:W2:Y:S01]  /*1cd0*/  LDS.128 R4, [R4+0x100] ;  /* 0x0001000004047984 */ /* 0x000ea20000000c00 */
[----:B---3--:R-:W-:Y:S01]  /*1ce0*/  ISETP.GE.AND P0, PT, R72, 0x1, PT ;  /* 0x000000014800780c */ /* 0x008fe20003f06270 */
[----:B-1----:R-:W-:Y:S01]  /*1cf0*/  VIADD R2, R2, 0x80 ;  /* 0x0000008002027836 */ /* 0x002fe20000000000 */
[----:B------:R-:W-:Y:S01]  /*1d00*/  @!PT LDS RZ, [RZ] ;  /* 0x00000000fffff984 */ /* 0x000fe20000000800 */
[----:B------:R-:W-:Y:S01]  /*1d10*/  @!PT LDS RZ, [RZ] ;  /* 0x00000000fffff984 */ /* 0x000fe20000000800 */
[----:B------:R-:W-:Y:S01]  /*1d20*/  @!PT LDS RZ, [RZ] ;  /* 0x00000000fffff984 */ /* 0x000fe20000000800 */
[----:B------:R-:W-:Y:S01]  /*1d30*/  @!PT LDS RZ, [RZ] ;  /* 0x00000000fffff984 */ /* 0x000fe20000000800 */
[----:B------:R1:W-:Y:S06]  /*1d40*/  MEMBAR.ALL.CTA ;  /* 0x0000000000007992 */ /* 0x0003ec0000008000 */
[----:B-1----:R-:W1:Y:S01]  /*1d50*/  FENCE.VIEW.ASYNC.S ;  /* 0x00000000000073c6 */ /* 0x002e620000000000 */
[----:B------:R-:W-:-:S04]  /*1d60*/  PRMT R2, RZ, 0x654, R2 ;  /* 0x00000654ff027816 */ /* 0x000fc80000000002 */
[----:B-1----:R1:W-:Y:S01]  /*1d70*/  SYNCS.ARRIVE.TRANS64.RED.A1T0 RZ, [R2+URZ], RZ ;  /* 0x000000ff02ff79a7 */ /* 0x0023e200081004ff */
[----:B--2---:R-:W-:-:S13]  /*1d80*/  LOP3.LUT P2, RZ, R6, 0x1, RZ, 0xc0, !PT ;  /* 0x0000000106ff7812 */ /* 0x004fda000784c0ff */
[----:B------:R-:W-:Y:S01]  /*1d90*/  @P2 SHF.R.U32.HI R3, RZ, 0x10, R5 ;  /* 0x00000010ff032819 */ /* 0x000fe20000011605 */
[----:B------:R-:W-:Y:S01]  /*1da0*/  VOTEU.ANY UP0, P2 ;  /* 0x0000000000ff7886 */ /* 0x000fe20001000100 */
[----:B------:R-:W-:Y:S02]  /*1db0*/  @P2 MOV R11, R4 ;  /* 0x00000004000b2202 */ /* 0x000fe40000000f00 */
[----:B------:R-:W-:Y:S02]  /*1dc0*/  @P2 R2UR.BROADCAST UR8, R3 ;  /* 0x00000000030822ca */ /* 0x000fe400008e0000 */
[----:B------:R-:W-:-:S11]  /*1dd0*/  @P2 LOP3.LUT R8, R5, 0xffff, RZ, 0xc0, !PT ;  /* 0x0000ffff05082812 */ /* 0x000fd600078ec0ff */
[----:B------:R-:W-:Y:S01]  /*1de0*/  @UP0 UMOV UR36, UR8 ;  /* 0x0000000800240c82 */ /* 0x000fe20008000000 */
[----:B-1----:R-:W-:Y:S05]  /*1df0*/  @!P0 BRA `(.L_x_33) ;  /* 0x0000000000b88947 */ /* 0x002fea0003800000 */
[----:B------:R-:W4:Y:S01]  /*1e00*/  LDC.64 R4, c[0x0][0xb18] ;  /* 0x0002c600ff047b82 */ /* 0x000f220000000a00 */
[----:B------:R-:W-:-:S07]  /*1e10*/  ISETP.NE.AND P3, PT, R72, 0x1, PT ;  /* 0x000000014800780c */ /* 0x000fce0003f65270 */
[----:B------:R-:W1:Y:S08]  /*1e20*/  LDC.64 R6, c[0x0][0xb10] ;  /* 0x0002c400ff067b82 */ /* 0x000e700000000a00 */
[----:B------:R-:W2:Y:S08]  /*1e30*/  LDC R16, c[0x0][0xb20] ;  /* 0x0002c800ff107b82 */ /* 0x000eb00000000800 */
[----:B------:R-:W3:Y:S01]  /*1e40*/  LDC R18, c[0x0][0xb0c] ;  /* 0x0002c300ff127b82 */ /* 0x000ee20000000800 */
[----:B----4-:R-:W-:Y:S01]  /*1e50*/  IMAD.HI.U32 R17, R0, R5, RZ ;  /* 0x0000000500117227 */ /* 0x010fe200078e00ff */
[----:B------:R-:W-:-:S03]  /*1e60*/  ISETP.NE.AND P0, PT, R4, 0x1, PT ;  /* 0x000000010400780c */ /* 0x000fc60003f05270 */
[----:B------:R-:W-:-:S03]  /*1e70*/  IMAD.HI.U32 R5, R8, R5, RZ ;  /* 0x0000000508057227 */ /* 0x000fc600078e00ff */
[----:B------:R-:W4:Y:S01]  /*1e80*/  LDC.64 R2, c[0x0][0xb28] ;  /* 0x0002ca00ff027b82 */ /* 0x000f220000000a00 */
[----:B-1----:R-:W-:-:S04]  /*1e90*/  IMAD.HI.U32 R20, R9, R6, RZ ;  /* 0x0000000609147227 */ /* 0x002fc800078e00ff */
[----:B------:R-:W-:Y:S01]  /*1ea0*/  IMAD.HI.U32 R22, R11, R6, RZ ;  /* 0x000000060b167227 */ /* 0x000fe200078e00ff */
[----:B------:R-:W-:Y:S02]  /*1eb0*/  SHF.R.U32.HI R20, RZ, R7, R20 ;  /* 0x00000007ff147219 */ /* 0x000fe40000011614 */
[-C--:B--2---:R-:W-:Y:S02]  /*1ec0*/  SHF.R.U32.HI R17, RZ, R16.reuse, R17 ;  /* 0x00000010ff117219 */ /* 0x084fe40000011611 */
[----:B------:R-:W-:Y:S02]  /*1ed0*/  SHF.R.U32.HI R5, RZ, R16, R5 ;  /* 0x00000010ff057219 */ /* 0x000fe40000011605 */
[----:B------:R-:W-:Y:S02]  /*1ee0*/  SEL R17, R0, R17, !P0 ;  /* 0x0000001100117207 */ /* 0x000fe40004000000 */
[----:B------:R-:W-:Y:S02]  /*1ef0*/  SHF.R.U32.HI R22, RZ, R7, R22 ;  /* 0x00000007ff167219 */ /* 0x000fe40000011616 */
[----:B---3--:R-:W-:-:S02]  /*1f00*/  ISETP.NE.AND P1, PT, R18, 0x1, PT ;  /* 0x000000011200780c */ /* 0x008fc40003f25270 */
[----:B------:R-:W-:Y:S02]  /*1f10*/  SEL R5, R8, R5, !P0 ;  /* 0x0000000508057207 */ /* 0x000fe40004000000 */
[----:B------:R-:W-:Y:S02]  /*1f20*/  SEL R19, R9, R20, !P1 ;  /* 0x0000001409137207 */ /* 0x000fe40004800000 */
[----:B------:R-:W-:Y:S01]  /*1f30*/  SEL R7, R11, R22, !P1 ;  /* 0x000000160b077207 */ /* 0x000fe20004800000 */
[----:B----4-:R-:W-:-:S04]  /*1f40*/  IMAD.HI.U32 R20, R17, R2, RZ ;  /* 0x0000000211147227 */ /* 0x010fc800078e00ff */
[----:B------:R-:W-:Y:S01]  /*1f50*/  IMAD.HI.U32 R6, R19, R2, RZ ;  /* 0x0000000213067227 */ /* 0x000fe200078e00ff */
[----:B------:R-:W-:-:S04]  /*1f60*/  @P3 SHF.R.U32.HI R17, RZ, R3, R20 ;  /* 0x00000003ff113219 */ /* 0x000fc80000011614 */
[----:B------:R-:W-:Y:S01]  /*1f70*/  @P3 SHF.R.U32.HI R19, RZ, R3, R6 ;  /* 0x00000003ff133219 */ /* 0x000fe20000011606 */
[----:B------:R-:W-:-:S04]  /*1f80*/  IMAD R17, R72, R17, RZ ;  /* 0x0000001148117224 */ /* 0x000fc800078e02ff */
[----:B------:R-:W-:Y:S01]  /*1f90*/  IMAD R6, R72, R19, RZ ;  /* 0x0000001348067224 */ /* 0x000fe200078e02ff */
[C---:B------:R-:W-:Y:S02]  /*1fa0*/  ISETP.GE.AND P0, PT, R5.reuse, R17, PT ;  /* 0x000000110500720c */ /* 0x040fe40003f06270 */
[----:B------:R-:W-:Y:S02]  /*1fb0*/  IADD3 R17, PT, PT, -R5, RZ, RZ ;  /* 0x000000ff05117210 */ /* 0x000fe40007ffe1ff */
[----:B------:R-:W-:Y:S01]  /*1fc0*/  ISETP.GE.OR P0, PT, R7, R6, P0 ;  /* 0x000000060700720c */ /* 0x000fe20000706670 */
[----:B------:R-:W-:-:S04]  /*1fd0*/  IMAD.HI.U32 R6, R5, R2, RZ ;  /* 0x0000000205067227 */ /* 0x000fc800078e00ff */
[----:B------:R-:W-:Y:S01]  /*1fe0*/  IMAD R8, R4, R17, R8 ;  /* 0x0000001104087224 */ /* 0x000fe200078e0208 */
[----:B------:R-:W-:-:S04]  /*1ff0*/  SHF.R.U32.HI R6, RZ, R3, R6 ;  /* 0x00000003ff067219 */ /* 0x000fc80000011606 */
[----:B------:R-:W-:-:S03]  /*2000*/  SEL R6, R5, R6, !P3 ;  /* 0x0000000605067207 */ /* 0x000fc60005800000 */
[----:B------:R-:W-:-:S04]  /*2010*/  @!P0 IMAD.HI.U32 R16, R7, R2, RZ ;  /* 0x0000000207108227 */ /* 0x000fc800078e00ff */
[----:B------:R-:W-:Y:S01]  /*2020*/  IMAD.MOV R2, RZ, RZ, -R6 ;  /* 0x000000ffff027224 */ /* 0x000fe200078e0a06 */
[----:B------:R-:W-:-:S03]  /*2030*/  @!P0 SHF.R.U32.HI R16, RZ, R3, R16 ;  /* 0x00000003ff108219 */ /* 0x000fc60000011610 */
[----:B------:R-:W-:Y:S01]  /*2040*/  IMAD R2, R72, R2, R5 ;  /* 0x0000000248027224 */ /* 0x000fe200078e0205 */
[----:B------:R-:W-:-:S05]  /*2050*/  @!P0 SEL R3, R7, R16, !P3 ;  /* 0x0000001007038207 */ /* 0x000fca0005800000 */
[--C-:B------:R-:W-:Y:S02]  /*2060*/  @!P0 IMAD.IADD R6, R6, 0x1, -R3.reuse ;  /* 0x0000000106068824 */ /* 0x100fe400078e0a03 */
[----:B------:R-:W-:Y:S01]  /*2070*/  @!P0 IMAD R3, R2, R19, R3 ;  /* 0x0000001302038224 */ /* 0x000fe200078e0203 */
[----:B------:R-:W-:Y:S01]  /*2080*/  IADD3 R2, PT, PT, -R7, RZ, RZ ;  /* 0x000000ff07027210 */ /* 0x000fe20007ffe1ff */
[----:B------:R-:W-:Y:S02]  /*2090*/  @!P0 IMAD R5, R72, R6, R7 ;  /* 0x0000000648058224 */ /* 0x000fe400078e0207 */
[----:B------:R-:W-:Y:S02]  /*20a0*/  @!P0 IMAD.MOV.U32 R7, RZ, RZ, R3 ;  /* 0x000000ffff078224 */ /* 0x000fe400078e0003 */
[----:B------:R-:W-:Y:S02]  /*20b0*/  IMAD R2, R18, R2, R11 ;  /* 0x0000000212027224 */ /* 0x000fe400078e020b */
[----:B------:R-:W-:-:S02]  /*20c0*/  IMAD R8, R5, R4, R8 ;  /* 0x0000000405087224 */ /* 0x000fc400078e0208 */
[----:B------:R-:W-:Y:S02]  /*20d0*/  IMAD R11, R7, R18, R2 ;  /* 0x00000012070b7224 */ /* 0x000fe400078e0202 */
.L_x_33:
[----:B------:R-:W1:Y:S02]  /*20e0*/  LDCU UR8, c[0x0][0xb30] ;  /* 0x00016600ff0877ac */ /* 0x000e640008000800 */
[----:B-1----:R-:W-:-:S09]  /*20f0*/  UISETP.NE.AND UP0, UPT, UR8, 0x1, UPT ;  /* 0x000000010800788c */ /* 0x002fd2000bf05270 */
[----:B------:R-:W-:Y:S05]  /*2100*/  BRA.U UP0, `(.L_x_34) ;  /* 0x0000000100407547 */ /* 0x000fea000b800000 */
[----:B------:R-:W1:Y:S08]  /*2110*/  LDC.64 R4, c[0x0][0xb10] ;  /* 0x0002c400ff047b82 */ /* 0x000e700000000a00 */
[----:B------:R-:W2:Y:S08]  /*2120*/  LDC.64 R2, c[0x0][0xb18] ;  /* 0x0002c600ff027b82 */ /* 0x000eb00000000a00 */
[----:B------:R-:W3:Y:S08]  /*2130*/  LDC R6, c[0x0][0xb20] ;  /* 0x0002c800ff067b82 */ /* 0x000ef00000000800 */
[----:B------:R-:W4:Y:S01]  /*2140*/  LDC R16, c[0x0][0xb0c] ;  /* 0x0002c300ff107b82 */ /* 0x000f220000000800 */
[----:B-1----:R-:W-:-:S05]  /*2150*/  IMAD.HI.U32 R4, R11, R4, RZ ;  /* 0x000000040b047227 */ /* 0x002fca00078e00ff */
[----:B------:R-:W-:Y:S01]  /*2160*/  SHF.R.U32.HI R4, RZ, R5, R4 ;  /* 0x00000005ff047219 */ /* 0x000fe20000011604 */
[----:B--2---:R-:W-:Y:S01]  /*2170*/  IMAD.HI.U32 R3, R8, R3, RZ ;  /* 0x0000000308037227 */ /* 0x004fe200078e00ff */
[----:B------:R-:W-:-:S04]  /*2180*/  ISETP.NE.AND P0, PT, R2, 0x1, PT ;  /* 0x000000010200780c */ /* 0x000fc80003f05270 */
[----:B---3--:R-:W-:-:S04]  /*2190*/  SHF.R.U32.HI R3, RZ, R6, R3 ;  /* 0x00000006ff037219 */ /* 0x008fc80000011603 */
[----:B------:R-:W-:Y:S02]  /*21a0*/  SEL R3, R8, R3, !P0 ;  /* 0x0000000308037207 */ /* 0x000fe40004000000 */
[----:B----4-:R-:W-:-:S04]  /*21b0*/  ISETP.NE.AND P1, PT, R16, 0x1, PT ;  /* 0x000000011000780c */ /* 0x010fc80003f25270 */
[----:B------:R-:W-:-:S05]  /*21c0*/  SEL R4, R11, R4, !P1 ;  /* 0x000000040b047207 */ /* 0x000fca0004800000 */
[----:B------:R-:W-:Y:S02]  /*21d0*/  IMAD.IADD R5, R3, 0x1, -R4 ;  /* 0x0000000103057824 */ /* 0x000fe400078e0a04 */
[----:B------:R-:W-:Y:S02]  /*21e0*/  IMAD.IADD R3, R4, 0x1, -R3 ;  /* 0x0000000104037824 */ /* 0x000fe400078e0a03 */
[----:B------:R-:W-:Y:S02]  /*21f0*/  IMAD R11, R5, R16, R11 ;  /* 0x00000010050b7224 */ /* 0x000fe400078e020b */
[----:B------:R-:W-:-:S07]  /*2200*/  IMAD R8, R3, R2, R8 ;  /* 0x0000000203087224 */ /* 0x000fce00078e0208 */
.L_x_34:
[----:B------:R-:W-:Y:S01]  /*2210*/  VIADD R14, R14, 0x1 ;  /* 0x000000010e0e7836 */ /* 0x000fe20000000000 */
[----:B------:R-:W-:Y:S01]  /*2220*/  PLOP3.LUT P1, PT, PT, PT, PT, 0x80, 0x8 ;  /* 0x000000000008781c */ /* 0x000fe20003f2f070 */
[----:B------:R-:W-:Y:S02]  /*2230*/  IMAD.IADD R165, R11, 0x1, R154 ;  /* 0x000000010ba57824 */ /* 0x000fe400078e029a */
[----:B------:R-:W-:Y:S01]  /*2240*/  IMAD.IADD R155, R8, 0x1, R143 ;  /* 0x00000001089b7824 */ /* 0x000fe200078e028f */
[----:B------:R-:W-:-:S04]  /*2250*/  ISETP.NE.AND P0, PT, R14, 0x2, PT ;  /* 0x000000020e00780c */ /* 0x000fc80003f05270 */
[----:B------:R-:W-:Y:S02]  /*2260*/  SEL R2, RZ, 0x1, P0 ;  /* 0x00000001ff027807 */ /* 0x000fe40000000000 */
[----:B------:R-:W-:Y:S02]  /*2270*/  SEL R14, R14, RZ, P0 ;  /* 0x000000ff0e0e7207 */ /* 0x000fe40000000000 */
[----:B------:R-:W-:Y:S01]  /*2280*/  LOP3.LUT R13, R13, R2, RZ, 0x3c, !PT ;  /* 0x000000020d0d7212 */ /* 0x000fe200078e3cff */
[----:B------:R-:W-:Y:S06]  /*2290*/  @P2 BRA `(.L_x_35) ;  /* 0xfffffff000982947 */ /* 0x000fec000383ffff */
[----:B------:R-:W-:Y:S01]  /*22a0*/  UIADD3 UR4, UPT, UPT, UR4, 0x28, URZ ;  /* 0x0000002804047890 */ /* 0x000fe2000fffe0ff */
[----:B------:R-:W-:-:S03]  /*22b0*/  SHF.L.U32 R3, R15, 0x1f, RZ ;  /* 0x0000001f0f037819 */ /* 0x000fc600000006ff */
[----:B------:R-:W-:-:S09]  /*22c0*/  ULEA UR5, UR6, UR4, 0x3 ;  /* 0x0000000406057291 */ /* 0x000fd2000f8e18ff */
[----:B------:R-:W1:Y:S02]  /*22d0*/  SYNCS.PHASECHK.TRANS64.TRYWAIT P0, [UR5], R3 ;  /* 0x00000003ff0075a7 */ /* 0x000e640008001105 */
[----:B-1----:R-:W-:Y:S05]  /*22e0*/  @!P0 BRA `(.L_x_36) ;  /* 0x0000004400c48947 */ /* 0x002fea0003800000 */
.L_x_101:
[----:B------:R-:W-:-:S04]  /*22f0*/  UIADD3 UR6, UPT, UPT, UR6, 0x1, URZ ;  /* 0x0000000106067890 */ /* 0x000fc8000fffe0ff */
[----:B------:R-:W-:-:S04]  /*2300*/  UISETP.NE.AND UP0, UPT, UR6, 0x5, UPT ;  /* 0x000000050600788c */ /* 0x000fc8000bf05270 */
[----:B------:R-:W-:Y:S02]  /*2310*/  USEL UR7, URZ, 0x1, UP0 ;  /* 0x00000001ff077887 */ /* 0x000fe40008000000 */
[----:B------:R-:W-:-:S04]  /*2320*/  USEL UR6, UR6, URZ, UP0 ;  /* 0x000000ff06067287 */ /* 0x000fc80008000000 */
[----:B------:R-:W-:Y:S01]  /*2330*/  ULEA UR5, UR6, UR4, 0x3 ;  /* 0x0000000406057291 */ /* 0x000fe2000f8e18ff */
[----:B------:R-:W-:-:S04]  /*2340*/  LOP3.LUT R2, R15, UR7, RZ, 0x3c, !PT ;  /* 0x000000070f027c12 */ /* 0x000fc8000f8e3cff */
[----:B-1----:R-:W-:-:S04]  /*2350*/  SHF.L.U32 R3, R2, 0x1f, RZ ;  /* 0x0000001f02037819 */ /* 0x002fc800000006ff */
[----:B------:R-:W1:Y:S02]  /*2360*/  SYNCS.PHASECHK.TRANS64.TRYWAIT P0, [UR5], R3 ;  /* 0x00000003ff0075a7 */ /* 0x000e640008001105 */
[----:B-1----:R-:W-:Y:S05]  /*2370*/  @!P0 BRA `(.L_x_37) ;  /* 0x0000004400b88947 */ /* 0x002fea0003800000 */
.L_x_103:
        /* <DEDUP_REMOVED lines=9> */
.L_x_105:
        /* <DEDUP_REMOVED lines=9> */
.L_x_107:
[----:B------:R-:W-:-:S04]  /*24a0*/  UIADD3 UR6, UPT, UPT, UR6, 0x1, URZ ;  /* 0x0000000106067890 */ /* 0x000fc8000fffe0ff */
[----:B------:R-:W-:-:S04]  /*24b0*/  UISETP.NE.AND UP0, UPT, UR6, 0x5, UPT ;  /* 0x000000050600788c */ /* 0x000fc8000bf05270 */
[----:B------:R-:W-:Y:S02]  /*24c0*/  USEL UR5, URZ, 0x1, UP0 ;  /* 0x00000001ff057887 */ /* 0x000fe40008000000 */
[----:B------:R-:W-:-:S04]  /*24d0*/  USEL UR6, UR6, URZ, UP0 ;  /* 0x000000ff06067287 */ /* 0x000fc80008000000 */
[----:B------:R-:W-:Y:S01]  /*24e0*/  ULEA UR6, UR6, UR4, 0x3 ;  /* 0x0000000406067291 */ /* 0x000fe2000f8e18ff */
[----:B-1----:R-:W-:-:S04]  /*24f0*/  LOP3.LUT R3, R2, UR5, RZ, 0x3c, !PT ;  /* 0x0000000502037c12 */ /* 0x002fc8000f8e3cff */
[----:B------:R-:W-:Y:S01]  /*2500*/  SHF.L.U32 R3, R3, 0x1f, RZ ;  /* 0x0000001f03037819 */ /* 0x000fe200000006ff */
[----:B----4-:R-:W-:-:S07]  /*2510*/  IMAD.U32 R0, RZ, RZ, UR6 ;  /* 0x00000006ff007e24 */ /* 0x010fce000f8e00ff */
.L_x_40:
[----:B-1----:R1:W2:Y:S02]  /*2520*/  SYNCS.PHASECHK.TRANS64.TRYWAIT P0, [R0+URZ], R3 ;  /* 0x00000003000075a7 */ /* 0x0022a400080011ff */
[----:B--2---:R-:W-:Y:S05]  /*2530*/  @!P0 NANOSLEEP.SYNCS 0x989680 ;  /* 0x009896800000895d */ /* 0x004fea0003900000 */
[----:B------:R-:W2:Y:S02]  /*2540*/  @!P0 SYNCS.PHASECHK.TRANS64 P0, [R0+URZ], R3 ;  /* 0x00000003000085a7 */ /* 0x000ea400080010ff */
[----:B--2---:R-:W-:Y:S05]  /*2550*/  @P0 EXIT ;  /* 0x000000000000094d */ /* 0x004fea0003800000 */
[----:B------:R-:W-:Y:S05]  /*2560*/  BRA `(.L_x_40) ;  /* 0xfffffffc00ec7947 */ /* 0x000fea000383ffff */
.L_x_17:
[----:B------:R-:W-:-:S04]  /*2570*/  UISETP.NE.AND UP1, UPT, UR37, URZ, UPT ;  /* 0x000000ff2500728c */ /* 0x000fc8000bf25270 */
[----:B------:R-:W-:-:S09]  /*2580*/  UISETP.NE.OR UP1, UPT, UR8, 0x1, UP1 ;  /* 0x000000010800788c */ /* 0x000fd20008f25670 */
[----:B------:R-:W-:Y:S05]  /*2590*/  BRA.U UP1, `(.L_x_41) ;  /* 0x0000000501487547 */ /* 0x000fea000b800000 */
[----:B------:R-:W-:Y:S01]  /*25a0*/  ISETP.NE.AND P2, PT, R2, RZ, PT ;  /* 0x000000ff0200720c */ /* 0x000fe20003f45270 */
[----:B------:R-:W-:Y:S01]  /*25b0*/  IMAD.MOV.U32 R12, RZ, RZ, 0x1 ;  /* 0x00000001ff0c7424 */ /* 0x000fe200078e00ff */
[----:B------:R-:W-:Y:S02]  /*25c0*/  CS2R R10, SRZ ;  /* 0x00000000000a7805 */ /* 0x000fe4000001ff00 */
[----:B------:R-:W-:Y:S01]  /*25d0*/  CS2R R8, SRZ ;  /* 0x0000000000087805 */ /* 0x000fe2000001ff00 */
[----:B------:R-:W-:Y:S01]  /*25e0*/  UMOV UR4, 0x400 ;  /* 0x0000040000047882 */ /* 0x000fe20000000000 */
[----:B------:R-:W-:Y:S01]  /*25f0*/  UMOV UR6, URZ ;  /* 0x000000ff00067c82 */ /* 0x000fe20008000000 */
[----:B------:R-:W-:-:S12]  /*2600*/  ULEA UR37, UR37, UR4, 0x18 ;  /* 0x0000000425257291 */ /* 0x000fd8000f8ec0ff */
.L_x_45:
[----:B------:R-:W-:Y:S02]  /*2610*/  LEA R0, R8, UR37, 0x3 ;  /* 0x0000002508007c11 */ /* 0x000fe4000f8e18ff */
[----:B------:R-:W-:-:S03]  /*2620*/  SHF.L.U32 R5, R9, 0x1f, RZ ;  /* 0x0000001f09057819 */ /* 0x000fc600000006ff */
[----:B------:R-:W-:Y:S01]  /*2630*/  VIADD R4, R0, 0xe0 ;  /* 0x000000e000047836 */ /* 0x000fe20000000000 */
[----:B------:R-:W1:Y:S02]  /*2640*/  SYNCS.PHASECHK.TRANS64.TRYWAIT P0, [R0+URZ+0xd0], R5 ;  /* 0x0000d005000075a7 */ /* 0x000e6400080011ff */
[----:B-1----:R-:W-:Y:S05]  /*2650*/  @!P0 BRA `(.L_x_42) ;  /* 0x0000004400488947 */ /* 0x002fea0003800000 */
.L_x_108:
[----:B------:R-:W-:Y:S01]  /*2660*/  ULEA UR5, UR6, UR37, 0x3 ;  /* 0x0000002506057291 */ /* 0x000fe2000f8e18ff */
[----:B------:R-:W-:Y:S02]  /*2670*/  PRMT R4, RZ, 0x654, R4 ;  /* 0x00000654ff047816 */ /* 0x000fe40000000004 */
[----:B-1----:R-:W-:Y:S01]  /*2680*/  SHF.L.U32 R5, R12, 0x1f, RZ ;  /* 0x0000001f0c057819 */ /* 0x002fe200000006ff */
[----:B------:R-:W-:Y:S01]  /*2690*/  UIADD3 UR4, UPT, UPT, UR5, 0x70, URZ ;  /* 0x0000007005047890 */ /* 0x000fe2000fffe0ff */
[----:B------:R1:W-:Y:S05]  /*26a0*/  SYNCS.ARRIVE.TRANS64.RED.A1T0 RZ, [R4+URZ], RZ ;  /* 0x000000ff04ff79a7 */ /* 0x0003ea00081004ff */
[----:B------:R-:W-:Y:S01]  /*26b0*/  IMAD.U32 R7, RZ, RZ, UR4 ;  /* 0x00000004ff077e24 */ /* 0x000fe2000f8e00ff */
[----:B------:R-:W2:Y:S04]  /*26c0*/  SYNCS.PHASECHK.TRANS64.TRYWAIT P0, [UR5+0x80], R5 ;  /* 0x00008005ff0075a7 */ /* 0x000ea80008001105 */
[----:B------:R-:W-:Y:S01]  /*26d0*/  PRMT R6, R2, 0x654, R7 ;  /* 0x0000065402067816 */ /* 0x000fe20000000007 */
[----:B-1----:R-:W-:Y:S01]  /*26e0*/  @!P2 IMAD.MOV.U32 R4, RZ, RZ, 0x10 ;  /* 0x00000010ff04a424 */ /* 0x002fe200078e00ff */
[----:B--2---:R-:W-:Y:S06]  /*26f0*/  @!P0 BRA `(.L_x_43) ;  /* 0x0000004400348947 */ /* 0x004fec0003800000 */
.L_x_110:
[----:B------:R-:W-:Y:S01]  /*2700*/  ULEA UR4, UR6, UR37, 0x4 ;  /* 0x0000002506047291 */ /* 0x000fe2000f8e20ff */
[----:B------:R-:W-:Y:S01]  /*2710*/  SEL R3, R6, R3, !P2 ;  /* 0x0000000306037207 */ /* 0x000fe20005000000 */
[----:B------:R-:W-:Y:S01]  /*2720*/  UIADD3 UR5, UPT, UPT, UR5, 0x70, URZ ;  /* 0x0000007005057890 */ /* 0x000fe2000fffe0ff */
[----:B-1----:R-:W-:Y:S01]  /*2730*/  LEA R0, R11, UR37, 0x3 ;  /* 0x000000250b007c11 */ /* 0x002fe2000f8e18ff */
[----:B------:R-:W-:Y:S01]  /*2740*/  UIADD3 UR4, UPT, UPT, UR4, 0x100, URZ ;  /* 0x0000010004047890 */ /* 0x000fe2000fffe0ff */
[----:B------:R-:W-:Y:S01]  /*2750*/  SHF.L.U32 R5, R10, 0x1f, RZ ;  /* 0x0000001f0a057819 */ /* 0x000fe200000006ff */
[----:B------:R1:W-:Y:S01]  /*2760*/  @!P2 SYNCS.ARRIVE.TRANS64.RED RZ, [R3+URZ], R4 ;  /* 0x0000000403ffa9a7 */ /* 0x0003e200080004ff */
[----:B------:R-:W-:Y:S01]  /*2770*/  UIADD3 UR6, UPT, UPT, UR6, 0x1, URZ ;  /* 0x0000000106067890 */ /* 0x000fe2000fffe0ff */
[----:B------:R-:W-:-:S03]  /*2780*/  VIADD R8, R8, 0x1 ;  /* 0x0000000108087836 */ /* 0x000fc60000000000 */
[----:B------:R-:W-:Y:S02]  /*2790*/  UISETP.NE.AND UP0, UPT, UR6, 0x2, UPT ;  /* 0x000000020600788c */ /* 0x000fe4000bf05270 */
[----:B------:R-:W-:Y:S06]  /*27a0*/  UGETNEXTWORKID.BROADCAST [UR4], [UR5] ;  /* 0x00000000040073ca */ /* 0x000fec0008000100 */
[----:B------:R-:W-:Y:S01]  /*27b0*/  USEL UR4, URZ, 0x1, UP0 ;  /* 0x00000001ff047887 */ /* 0x000fe20008000000 */
[----:B------:R-:W-:Y:S01]  /*27c0*/  ISETP.NE.AND P0, PT, R8, 0x2, PT ;  /* 0x000000020800780c */ /* 0x000fe20003f05270 */
[----:B------:R-:W-:Y:S01]  /*27d0*/  USEL UR6, UR6, URZ, UP0 ;  /* 0x000000ff06067287 */ /* 0x000fe20008000000 */
[----:B------:R-:W2:Y:S03]  /*27e0*/  SYNCS.PHASECHK.TRANS64.TRYWAIT P1, [R0+URZ+0x70], R5 ;  /* 0x00007005000075a7 */ /* 0x000ea600080211ff */
[----:B------:R-:W-:Y:S01]  /*27f0*/  LOP3.LUT R12, R12, UR4, RZ, 0x3c, !PT ;  /* 0x000000040c0c7c12 */ /* 0x000fe2000f8e3cff */
[----:B-12---:R-:W-:Y:S07]  /*2800*/  @!P1 BRA `(.L_x_44) ;  /* 0x0000004400089947 */ /* 0x006fee0003800000 */
.L_x_111:
[C---:B------:R-:W-:Y:S01]  /*2810*/  LEA R4, R11.reuse, UR37, 0x4 ;  /* 0x000000250b047c11 */ /* 0x040fe2000f8e20ff */
[----:B-1----:R-:W-:Y:S01]  /*2820*/  VIADD R0, R0, 0x80 ;  /* 0x0000008000007836 */ /* 0x002fe20000000000 */
[----:B------:R-:W-:Y:S01]  /*2830*/  SEL R8, R8, RZ, P0 ;  /* 0x000000ff08087207 */ /* 0x000fe20000000000 */
[----:B------:R-:W-:-:S03]  /*2840*/  VIADD R11, R11, 0x1 ;  /* 0x000000010b0b7836 */ /* 0x000fc60000000000 */
[----:B------:R-:W1:Y:S01]  /*2850*/  LDS.128 R4, [R4+0x100] ;  /* 0x0001000004047984 */ /* 0x000e620000000c00 */
[----:B------:R-:W-:Y:S02]  /*2860*/  PRMT R0, RZ, 0x654, R0 ;  /* 0x00000654ff007816 */ /* 0x000fe40000000000 */
[C---:B------:R-:W-:Y:S01]  /*2870*/  ISETP.NE.AND P1, PT, R11.reuse, 0x2, PT ;  /* 0x000000020b00780c */ /* 0x040fe20003f25270 */
[----:B------:R-:W-:Y:S01]  /*2880*/  @!PT LDS RZ, [RZ] ;  /* 0x00000000fffff984 */ /* 0x000fe20000000800 */
[----:B------:R-:W-:Y:S01]  /*2890*/  @!PT LDS RZ, [RZ] ;  /* 0x00000000fffff984 */ /* 0x000fe20000000800 */
[----:B------:R-:W-:Y:S01]  /*28a0*/  @!PT LDS RZ, [RZ] ;  /* 0x00000000fffff984 */ /* 0x000fe20000000800 */
[----:B------:R-:W-:Y:S01]  /*28b0*/  @!PT LDS RZ, [RZ] ;  /* 0x00000000fffff984 */ /* 0x000fe20000000800 */
[----:B------:R2:W-:Y:S06]  /*28c0*/  MEMBAR.ALL.CTA ;  /* 0x0000000000007992 */ /* 0x0005ec0000008000 */
[----:B--2---:R-:W2:Y:S01]  /*28d0*/  FENCE.VIEW.ASYNC.S ;  /* 0x00000000000073c6 */ /* 0x004ea20000000000 */
[----:B------:R-:W-:Y:S01]  /*28e0*/  SEL R11, R11, RZ, P1 ;  /* 0x000000ff0b0b7207 */ /* 0x000fe20000800000 */
[----:B--2---:R2:W-:Y:S01]  /*28f0*/  SYNCS.ARRIVE.TRANS64.RED.A1T0 RZ, [R0+URZ], RZ ;  /* 0x000000ff00ff79a7 */ /* 0x0045e200081004ff */
[----:B-1----:R-:W-:-:S02]  /*2900*/  LOP3.LUT P3, RZ, R6, 0x1, RZ, 0xc0, !PT ;  /* 0x0000000106ff7812 */ /* 0x002fc4000786c0ff */
[----:B------:R-:W-:-:S04]  /*2910*/  SEL R5, RZ, 0x1, P1 ;  /* 0x00000001ff057807 */ /* 0x000fc80000800000 */
[----:B------:R-:W-:Y:S02]  /*2920*/  LOP3.LUT R10, R10, R5, RZ, 0x3c, !PT ;  /* 0x000000050a0a7212 */ /* 0x000fe400078e3cff */
[----:B--2---:R-:W-:-:S04]  /*2930*/  SEL R0, RZ, 0x1, P0 ;  /* 0x00000001ff007807 */ /* 0x004fc80000000000 */
[----:B------:R-:W-:Y:S01]  /*2940*/  LOP3.LUT R9, R9, R0, RZ, 0x3c, !PT ;  /* 0x0000000009097212 */ /* 0x000fe200078e3cff */
[----:B------:R-:W-:Y:S06]  /*2950*/  @P3 BRA `(.L_x_45) ;  /* 0xfffffffc002c3947 */ /* 0x000fec000383ffff */
[----:B------:R-:W-:Y:S01]  /*2960*/  ULEA UR5, UR6, UR37, 0x3 ;  /* 0x0000002506057291 */ /* 0x000fe2000f8e18ff */
[----:B------:R-:W-:-:S08]  /*2970*/  SHF.L.U32 R3, R12, 0x1f, RZ ;  /* 0x0000001f0c037819 */ /* 0x000fd000000006ff */
[----:B------:R-:W1:Y:S02]  /*2980*/  SYNCS.PHASECHK.TRANS64 P0, [UR5+0x80], R3 ;  /* 0x00008003ff0075a7 */ /* 0x000e640008001005 */
[----:B-1----:R-:W-:Y:S05]  /*2990*/  @P0 BRA `(.L_x_46) ;  /* 0x0000000000080947 */ /* 0x002fea0003800000 */
[----:B------:R-:W1:Y:S02]  /*29a0*/  SYNCS.PHASECHK.TRANS64.TRYWAIT P0, [UR5+0x80], R3 ;  /* 0x00008003ff0075a7 */ /* 0x000e640008001105 */
[----:B-1----:R-:W-:Y:S05]  /*29b0*/  @!P0 BRA `(.L_x_47) ;  /* 0x0000004000b08947 */ /* 0x002fea0003800000 */
.L_x_46:
[----:B------:R-:W-:-:S04]  /*29c0*/  UIADD3 UR4, UPT, UPT, UR6, 0x1, URZ ;  /* 0x0000000106047890 */ /* 0x000fc8000fffe0ff */
[----:B------:R-:W-:-:S04]  /*29d0*/  UISETP.NE.AND UP0, UPT, UR4, 0x2, UPT ;  /* 0x000000020400788c */ /* 0x000fc8000bf05270 */
[----:B------:R-:W-:Y:S02]  /*29e0*/  USEL UR7, URZ, 0x1, UP0 ;  /* 0x00000001ff077887 */ /* 0x000fe40008000000 */
[----:B------:R-:W-:-:S04]  /*29f0*/  USEL UR4, UR4, URZ, UP0 ;  /* 0x000000ff04047287 */ /* 0x000fc80008000000 */
[----:B------:R-:W-:Y:S01]  /*2a00*/  ULEA UR4, UR4, UR37, 0x3 ;  /* 0x0000002504047291 */ /* 0x000fe2000f8e18ff */
[----:B-1----:R-:W-:-:S04]  /*2a10*/  LOP3.LUT R3, R12, UR7, RZ, 0x3c, !PT ;  /* 0x000000070c037c12 */ /* 0x002fc8000f8e3cff */
[----:B------:R-:W-:-:S04]  /*2a20*/  SHF.L.U32 R0, R3, 0x1f, RZ ;  /* 0x0000001f03007819 */ /* 0x000fc800000006ff */
[----:B------:R-:W1:Y:S02]  /*2a30*/  SYNCS.PHASECHK.TRANS64 P0, [UR4+0x80], R0 ;  /* 0x00008000ff0075a7 */ /* 0x000e640008001004 */
[----:B-1----:R-:W-:Y:S05]  /*2a40*/  @P0 EXIT ;  /* 0x000000000000094d */ /* 0x002fea0003800000 */
[----:B------:R-:W-:Y:S02]  /*2a50*/  SHF.L.U32 R3, R3, 0x1f, RZ ;  /* 0x0000001f03037819 */ /* 0x000fe400000006ff */
[----:B------:R-:W-:-:S07]  /*2a60*/  MOV R0, UR4 ;  /* 0x0000000400007c02 */ /* 0x000fce0008000f00 */
.L_x_48:
[----:B-1----:R1:W2:Y:S02]  /*2a70*/  SYNCS.PHASECHK.TRANS64.TRYWAIT P0, [R0+URZ+0x80], R3 ;  /* 0x00008003000075a7 */ /* 0x0022a400080011ff */
[----:B--2---:R-:W-:Y:S05]  /*2a80*/  @!P0 NANOSLEEP.SYNCS 0x989680 ;  /* 0x009896800000895d */ /* 0x004fea0003900000 */
[----:B------:R-:W2:Y:S02]  /*2a90*/  @!P0 SYNCS.PHASECHK.TRANS64 P0, [R0+URZ+0x80], R3 ;  /* 0x00008003000085a7 */ /* 0x000ea400080010ff */
[----:B--2---:R-:W-:Y:S05]  /*2aa0*/  @P0 EXIT ;  /* 0x000000000000094d */ /* 0x004fea0003800000 */
[----:B------:R-:W-:Y:S05]  /*2ab0*/  BRA `(.L_x_48) ;  /* 0xfffffffc00ec7947 */ /* 0x000fea000383ffff */
.L_x_41:
[----:B------:R-:W-:-:S09]  /*2ac0*/  UISETP.NE.AND UP1, UPT, UR8, URZ, UPT ;  /* 0x000000ff0800728c */ /* 0x000fd2000bf25270 */
[----:B------:R-:W-:Y:S05]  /*2ad0*/  BRA.U UP1, `(.L_x_49) ;  /* 0x0000000d01607547 */ /* 0x000fea000b800000 */
[----:B------:R-:W-:Y:S01]  /*2ae0*/  UMOV UR4, 0x40 ;  /* 0x0000004000047882 */ /* 0x000fe20000000000 */
[----:B------:R-:W-:Y:S01]  /*2af0*/  NOP ;  /* 0x0000000000007918 */ /* 0x000fe20000000000 */
[----:B------:R-:W-:Y:S01]  /*2b00*/  ULEA UR4, UR37, UR4, 0x18 ;  /* 0x0000000425047291 */ /* 0x000fe2000f8ec0ff */
[----:B------:R-:W-:Y:S02]  /*2b10*/  UMOV UR5, 0x400 ;  /* 0x0000040000057882 */ /* 0x000fe40000000000 */
[----:B------:R-:W-:-:S06]  /*2b20*/  ULEA UR37, UR37, UR5, 0x18 ;  /* 0x0000000525257291 */ /* 0x000fcc000f8ec0ff */
[----:B------:R-:W1:Y:S02]  /*2b30*/  LDS.U8 R0, [UR4+0x1c] ;  /* 0x00001c04ff007984 */ /* 0x000e640008000000 */
[----:B-1----:R-:W-:-:S13]  /*2b40*/  ISETP.NE.AND P0, PT, R0, RZ, PT ;  /* 0x000000ff0000720c */ /* 0x002fda0003f05270 */
[----:B------:R-:W-:Y:S05]  /*2b50*/  @P0 BRA `(.L_x_50) ;  /* 0x0000000000580947 */ /* 0x000fea0003800000 */
[----:B------:R-:W-:-:S13]  /*2b60*/  ELECT P0, URZ, PT ;  /* 0x0000000000ff782f */ /* 0x000fda0003800000 */
[----:B------:R-:W-:Y:S05]  /*2b70*/  @!P0 BRA `(.L_x_51) ;  /* 0x0000000000608947 */ /* 0x000fea0003800000 */
[----:B------:R-:W-:Y:S01]  /*2b80*/  UMOV UR5, 0x10 ;  /* 0x0000001000057882 */ /* 0x000fe20000000000 */
[----:B------:R-:W-:Y:S01]  /*2b90*/  HFMA2 R0, -RZ, RZ, 0, 5.9604644775390625e-08 ;  /* 0x00000001ff007431 */ /* 0x000fe200000001ff */
[----:B------:R-:W-:-:S03]  /*2ba0*/  MOV R2, 0xffff ;  /* 0x0000ffff00027802 */ /* 0x000fc60000000f00 */
[----:B------:R-:W-:Y:S04]  /*2bb0*/  DEPBAR.LE SB1, 0x36 ;  /* 0x00009d800000791a */ /* 0x000fe80000000000 */
[----:B------:R-:W1:Y:S02]  /*2bc0*/  UTCATOMSWS.FIND_AND_SET.ALIGN UP0, UR5, UR5 ;  /* 0x00000005000575e3 */ /* 0x000e640008000800 */
[----:B-1----:R-:W-:Y:S01]  /*2bd0*/  MOV R3, UR5 ;  /* 0x0000000500037c02 */ /* 0x002fe20008000f00 */
[----:B------:R-:W-:Y:S06]  /*2be0*/  BRA.U UP0, `(.L_x_52) ;  /* 0x0000000100187547 */ /* 0x000fec000b800000 */
.L_x_53:
[----:B------:R-:W-:Y:S05]  /*2bf0*/  NANOSLEEP 0x64 ;  /* 0x000000640000795d */ /* 0x000fea0003800000 */
[----:B------:R-:W-:-:S05]  /*2c00*/  UMOV UR5, 0x10 ;  /* 0x0000001000057882 */ /* 0x000fca0000000000 */
[----:B------:R-:W-:Y:S04]  /*2c10*/  DEPBAR.LE SB1, 0x36 ;  /* 0x00009d800000791a */ /* 0x000fe80000000000 */
[----:B------:R-:W1:Y:S02]  /*2c20*/  UTCATOMSWS.FIND_AND_SET.ALIGN UP0, UR5, UR5 ;  /* 0x00000005000575e3 */ /* 0x000e640008000800 */
[----:B-1----:R-:W-:Y:S01]  /*2c30*/  MOV R3, UR5 ;  /* 0x0000000500037c02 */ /* 0x002fe20008000f00 */
[----:B------:R-:W-:Y:S05]  /*2c40*/  BRA.U !UP0, `(.L_x_53) ;  /* 0xfffffffd08e87547 */ /* 0x000fea000b83ffff */
.L_x_52:
[-C--:B------:R-:W-:Y:S02]  /*2c50*/  SHF.L.U32 R2, R2, R3.reuse, RZ ;  /* 0x0000000302027219 */ /* 0x080fe400000006ff */
[----:B------:R-:W-:Y:S01]  /*2c60*/  SHF.L.U32 R0, R0, R3, RZ ;  /* 0x0000000300007219 */ /* 0x000fe200000006ff */
[----:B------:R-:W-:Y:S02]  /*2c70*/  IMAD.SHL.U32 R3, R3, 0x20, RZ ;  /* 0x0000002003037824 */ /* 0x000fe400078e00ff */
[----:B------:R1:W-:Y:S04]  /*2c80*/  ATOMS.OR RZ, [UR4+0x14], R2 ;  /* 0x00001402ffff798c */ /* 0x0003e8000b000004 */
[----:B------:R1:W-:Y:S04]  /*2c90*/  ATOMS.OR RZ, [UR4+0x18], R0 ;  /* 0x00001800ffff798c */ /* 0x0003e8000b000004 */
[----:B------:R1:W-:Y:S01]  /*2ca0*/  STS [UR37+0x120], R3 ;  /* 0x00012003ff007988 */ /* 0x0003e20008000825 */
[----:B------:R-:W-:Y:S05]  /*2cb0*/  BRA `(.L_x_51) ;  /* 0x0000000000107947 */ /* 0x000fea0003800000 */
.L_x_50:
[----:B------:R-:W-:Y:S02]  /*2cc0*/  MOV R0, 0xffffffff ;  /* 0xffffffff00007802 */ /* 0x000fe40000000f00 */
[----:B------:R-:W-:-:S03]  /*2cd0*/  MOV R2, 0x2d00 ;  /* 0x00002d0000027802 */ /* 0x000fc60000000f00 */
[----:B------:R1:W-:Y:S04]  /*2ce0*/  STS [UR37+0x120], R0 ;  /* 0x00012000ff007988 */ /* 0x0003e80008000825 */
[----:B-1-3-5:R-:W-:Y:S05]  /*2cf0*/  CALL.REL.NOINC `($__internal_1_$__cuda_sm10x_tcgen05_guardrail_trap_phase_invalid_during_alloc) ;  /* 0x00000044002c7944 */ /* 0x02afea0003c00000 */
.L_x_51:
[----:B------:R-:W-:Y:S05]  /*2d00*/  WARPSYNC.ALL ;  /* 0x0000000000007948 */ /* 0x000fea0003800000 */
[----:B------:R-:W2:Y:S01]  /*2d10*/  S2UR UR6, SR_CgaCtaId ;  /* 0x00000000000679c3 */ /* 0x000ea20000008800 */
[----:B------:R-:W-:Y:S01]  /*2d20*/  UMOV UR4, 0x400 ;  /* 0x0000040000047882 */ /* 0x000fe20000000000 */
[----:B------:R-:W-:-:S06]  /*2d30*/  NOP ;  /* 0x0000000000007918 */ /* 0x000fcc0000000000 */
[----:B------:R-:W-:Y:S06]  /*2d40*/  BAR.ARV 0x6, 0xa0 ;  /* 0x0182800000007b1d */ /* 0x000fec0000002000 */
[----:B------:R-:W4:Y:S01]  /*2d50*/  LDCU UR7, c[0x0][0x38c] ;  /* 0x00007180ff0777ac */ /* 0x000f220008000800 */
[----:B------:R-:W-:Y:S01]  /*2d60*/  IMAD.MOV.U32 R11, RZ, RZ, 0x1 ;  /* 0x00000001ff0b7424 */ /* 0x000fe200078e00ff */
[----:B------:R-:W-:Y:S01]  /*2d70*/  CS2R R8, SRZ ;  /* 0x0000000000087805 */ /* 0x000fe2000001ff00 */
[----:B------:R-:W-:Y:S01]  /*2d80*/  IMAD.MOV.U32 R10, RZ, RZ, RZ ;  /* 0x000000ffff0a7224 */ /* 0x000fe200078e00ff */
[----:B------:R-:W-:Y:S01]  /*2d90*/  UMOV UR18, URZ ;  /* 0x000000ff00127c82 */ /* 0x000fe20008000000 */
[----:B------:R-:W-:Y:S01]  /*2da0*/  UMOV UR17, URZ ;  /* 0x000000ff00117c82 */ /* 0x000fe20008000000 */
[----:B------:R-:W-:Y:S01]  /*2db0*/  UMOV UR20, 0x0 ;  /* 0x0000000000147882 */ /* 0x000fe20000000000 */
[----:B------:R-:W-:Y:S01]  /*2dc0*/  UMOV UR21, 0x8100010 ;  /* 0x0810001000157882 */ /* 0x000fe20000000000 */
[----:B--2---:R-:W-:Y:S01]  /*2dd0*/  ULEA UR6, UR6, UR4, 0x18 ;  /* 0x0000000406067291 */ /* 0x004fe2000f8ec0ff */
[----:B------:R-:W2:Y:S03]  /*2de0*/  LDCU UR4, c[0x0][0x38c] ;  /* 0x00007180ff0477ac */ /* 0x000ea60008000800 */
[----:B------:R-:W-:-:S02]  /*2df0*/  UIADD3 UR11, UPT, UPT, UR6, 0x4400, URZ ;  /* 0x00004400060b7890 */ /* 0x000fc4000fffe0ff */
[----:B----4-:R-:W-:-:S03]  /*2e00*/  UIADD3 UR7, UPT, UPT, UR7, 0x1f, URZ ;  /* 0x0000001f07077890 */ /* 0x010fc6000fffe0ff */
[----:B-1----:R-:W1:Y:S01]  /*2e10*/  LDS R0, [UR6+0x120] ;  /* 0x00012006ff007984 */ /* 0x002e620008000800 */
[----:B------:R-:W-:Y:S02]  /*2e20*/  UIADD3 UR12, UPT, UPT, UR6, 0x9400, URZ ;  /* 0x00009400060c7890 */ /* 0x000fe4000fffe0ff */
[----:B------:R-:W-:Y:S02]  /*2e30*/  USHF.R.S32.HI UR5, URZ, 0x1f, UR7 ;  /* 0x0000001fff057899 */ /* 0x000fe40008011407 */
[----:B------:R-:W-:Y:S02]  /*2e40*/  USHF.R.U32.HI UR11, URZ, 0x4, UR11 ;  /* 0x00000004ff0b7899 */ /* 0x000fe4000801160b */
[----:B------:R-:W-:Y:S02]  /*2e50*/  ULEA.HI UR5, UR5, UR7, URZ, 0x5 ;  /* 0x0000000705057291 */ /* 0x000fe4000f8f28ff */
[----:B------:R-:W-:Y:S02]  /*2e60*/  USHF.R.U32.HI UR12, URZ, 0x4, UR12 ;  /* 0x00000004ff0c7899 */ /* 0x000fe4000801160c */
[----:B------:R-:W-:-:S02]  /*2e70*/  USHF.R.S32.HI UR5, URZ, 0x5, UR5 ;  /* 0x00000005ff057899 */ /* 0x000fc40008011405 */
[----:B------:R-:W-:Y:S02]  /*2e80*/  ULOP3.LUT UR11, UR11, 0x3fff, URZ, 0xc0, !UPT ;  /* 0x00003fff0b0b7892 */ /* 0x000fe4000f8ec0ff */
[----:B------:R-:W-:Y:S02]  /*2e90*/  UISETP.LT.AND UP0, UPT, UR5, 0x1, UPT ;  /* 0x000000010500788c */ /* 0x000fe4000bf01270 */
[----:B------:R-:W-:Y:S02]  /*2ea0*/  ULOP3.LUT UR12, UR12, 0x3fff, URZ, 0xc0, !UPT ;  /* 0x00003fff0c0c7892 */ /* 0x000fe4000f8ec0ff */
[----:B------:R-:W-:Y:S02]  /*2eb0*/  USEL UR10, UR5, 0x1, !UP0 ;  /* 0x00000001050a7887 */ /* 0x000fe4000c000000 */
[----:B------:R-:W-:Y:S02]  /*2ec0*/  ULOP3.LUT UR11, UR11, 0x10000, URZ, 0xfc, !UPT ;  /* 0x000100000b0b7892 */ /* 0x000fe4000f8efcff */
[----:B------:R-:W-:-:S02]  /*2ed0*/  ULOP3.LUT UR12, UR12, 0x10000, URZ, 0xfc, !UPT ;  /* 0x000100000c0c7892 */ /* 0x000fc4000f8efcff */
[----:B------:R-:W-:Y:S02]  /*2ee0*/  UIADD3 UR10, UPT, UPT, -UR10, URZ, URZ ;  /* 0x000000ff0a0a7290 */ /* 0x000fe4000fffe1ff */
[----:B--2---:R-:W-:Y:S01]  /*2ef0*/  UISETP.GE.AND UP3, UPT, UR4, 0x1, UPT ;  /* 0x000000010400788c */ /* 0x004fe2000bf66270 */
[----:B-1----:R-:W-:-:S15]  /*2f00*/  R2UR UR19, R0 ;  /* 0x00000000001372ca */ /* 0x002fde00000e0000 */
.L_x_60:
[----:B------:R-:W-:Y:S02]  /*2f10*/  LEA R0, R10, UR6, 0x3 ;  /* 0x000000060a007c11 */ /* 0x000fe4000f8e18ff */
[----:B------:R-:W-:Y:S02]  /*2f20*/  SHF.L.U32 R5, R9, 0x1f, RZ ;  /* 0x0000001f09057819 */ /* 0x000fe400000006ff */
[----:B------:R-:W-:Y:S01]  /*2f30*/  PLOP3.LUT P0, PT, PT, PT, UP3, 0x80, 0x8 ;  /* 0x000000000008781c */ /* 0x000fe20003f0f038 */
[----:B------:R-:W-:Y:S01]  /*2f40*/  VIADD R3, R0, 0x80 ;  /* 0x0000008000037836 */ /* 0x000fe20000000000 */
[----:B-1----:R-:W1:Y:S02]  /*2f50*/  SYNCS.PHASECHK.TRANS64.TRYWAIT P1, [R0+URZ+0x70], R5 ;  /* 0x00007005000075a7 */ /* 0x002e6400080211ff */
[----:B-1--4-:R-:W-:Y:S09]  /*2f60*/  @!P1 BRA `(.L_x_54) ;  /* 0x0000003c005c9947 */ /* 0x012ff20003800000 */
.L_x_113:
[----:B------:R-:W-:Y:S01]  /*2f70*/  LEA R4, R10, UR6, 0x4 ;  /* 0x000000060a047c11 */ /* 0x000fe2000f8e20ff */
[----:B------:R-:W-:Y:S01]  /*2f80*/  @UP3 ULEA UR4, UR17, UR6, 0x3 ;  /* 0x0000000611043291 */ /* 0x000fe2000f8e18ff */
[----:B------:R-:W-:Y:S01]  /*2f90*/  PLOP3.LUT P2, PT, PT, PT, PT, 0x80, 0x8 ;  /* 0x000000000008781c */ /* 0x000fe20003f4f070 */
[----:B------:R-:W-:Y:S01]  /*2fa0*/  ULEA UR9, UR18, UR6, 0x3 ;  /* 0x0000000612097291 */ /* 0x000fe2000f8e18ff */
[----:B------:R-:W-:Y:S02]  /*2fb0*/  PRMT R3, RZ, 0x654, R3 ;  /* 0x00000654ff037816 */ /* 0x000fe40000000003 */
[----:B-1----:R-:W1:Y:S01]  /*2fc0*/  LDS.128 R4, [R4+0x100] ;  /* 0x0001000004047984 */ /* 0x002e620000000c00 */
[----:B------:R-:W-:Y:S02]  /*2fd0*/  @P0 SHF.L.U32 R2, R8, 0x1f, RZ ;  /* 0x0000001f08020819 */ /* 0x000fe400000006ff */
[----:B------:R-:W-:Y:S01]  /*2fe0*/  SHF.L.U32 R0, R11, 0x1f, RZ ;  /* 0x0000001f0b007819 */ /* 0x000fe200000006ff */
[----:B------:R-:W-:Y:S01]  /*2ff0*/  @!PT LDS RZ, [RZ] ;  /* 0x00000000fffff984 */ /* 0x000fe20000000800 */
[----:B------:R-:W-:Y:S01]  /*3000*/  @!PT LDS RZ, [RZ] ;  /* 0x00000000fffff984 */ /* 0x000fe20000000800 */
[----:B------:R-:W-:Y:S01]  /*3010*/  @!PT LDS RZ, [RZ] ;  /* 0x00000000fffff984 */ /* 0x000fe20000000800 */
[----:B------:R-:W-:Y:S01]  /*3020*/  @!PT LDS RZ, [RZ] ;  /* 0x00000000fffff984 */ /* 0x000fe20000000800 */
[----:B------:R2:W-:Y:S06]  /*3030*/  MEMBAR.ALL.CTA ;  /* 0x0000000000007992 */ /* 0x0005ec0000008000 */
[----:B--2---:R-:W2:Y:S02]  /*3040*/  FENCE.VIEW.ASYNC.S ;  /* 0x00000000000073c6 */ /* 0x004ea40000000000 */
[----:B--2---:R2:W-:Y:S01]  /*3050*/  SYNCS.ARRIVE.TRANS64.RED.A1T0 RZ, [R3+URZ], RZ ;  /* 0x000000ff03ff79a7 */ /* 0x0045e200081004ff */
[----:B------:R2:W4:Y:S01]  /*3060*/  @P0 SYNCS.PHASECHK.TRANS64.TRYWAIT P2, [UR4], R2 ;  /* 0x00000002ff0005a7 */ /* 0x0005220008041104 */
[----:B-1----:R-:W-:Y:S01]  /*3070*/  LOP3.LUT P1, RZ, R6, 0x1, RZ, 0xc0, !PT ;  /* 0x0000000106ff7812 */ /* 0x002fe2000782c0ff */
[----:B------:R-:W1:Y:S02]  /*3080*/  SYNCS.PHASECHK.TRANS64.TRYWAIT P0, [UR9+0xb0], R0 ;  /* 0x0000b000ff0075a7 */ /* 0x000e640008001109 */
[----:B-12-4-:R-:W-:Y:S10]  /*3090*/  @!P0 BRA `(.L_x_55) ;  /* 0x0000003c00248947 */ /* 0x016ff40003800000 */
.L_x_115:
[----:B------:R-:W-:Y:S01]  /*30a0*/  IADD3 R10, PT, PT, R10, 0x1, RZ ;  /* 0x000000010a0a7810 */ /* 0x000fe20007ffe0ff */
[----:B------:R-:W-:Y:S06]  /*30b0*/  BRA.U !UP3, `(.L_x_56) ;  /* 0x000000010b887547 */ /* 0x000fec000b800000 */
[----:B------:R-:W-:Y:S02]  /*30c0*/  ULEA UR8, UR18, UR19, 0x6 ;  /* 0x0000001312087291 */ /* 0x000fe4000f8e30ff */
[----:B------:R-:W-:Y:S01]  /*30d0*/  UPLOP3.LUT UP4, UPT, UPT, UPT, UPT, 0x40, 0x4 ;  /* 0x000000000004789c */ /* 0x000fe20003f8e870 */
[----:B------:R-:W-:Y:S01]  /*30e0*/  UMOV UR16, UR10 ;  /* 0x0000000a00107c82 */ /* 0x000fe20008000000 */
[----:B------:R-:W-:Y:S01]  /*30f0*/  UMOV UR15, UR5 ;  /* 0x00000005000f7c82 */ /* 0x000fe20008000000 */
[----:B------:R-:W-:-:S08]  /*3100*/  UMOV UR14, UR17 ;  /* 0x00000011000e7c82 */ /* 0x000fd00008000000 */
.L_x_59:
[----:B------:R-:W-:Y:S02]  /*3110*/  UIADD3 UR16, UPT, UPT, UR16, 0x1, URZ ;  /* 0x0000000110107890 */ /* 0x000fe4000fffe0ff */
[----:B--2---:R-:W-:Y:S02]  /*3120*/  ULEA UR7, UR14, UR6, 0x3 ;  /* 0x000000060e077291 */ /* 0x004fe4000f8e18ff */
[----:B------:R-:W-:Y:S01]  /*3130*/  UISETP.NE.AND UP0, UPT, UR16, URZ, UPT ;  /* 0x000000ff1000728c */ /* 0x000fe2000bf05270 */
[----:B----4-:R-:W-:Y:S10]  /*3140*/  @P2 BRA `(.L_x_57) ;  /* 0x00000000000c2947 */ /* 0x010ff40003800000 */
[----:B-1----:R-:W-:Y:S04]  /*3150*/  SHF.L.U32 R3, R8, 0x1f, RZ ;  /* 0x0000001f08037819 */ /* 0x002fe800000006ff */
[----:B------:R-:W1:Y:S02]  /*3160*/  SYNCS.PHASECHK.TRANS64.TRYWAIT P0, [UR7], R3 ;  /* 0x00000003ff0075a7 */ /* 0x000e640008001107 */
[----:B-1----:R-:W-:Y:S05]  /*3170*/  @!P0 BRA `(.L_x_58) ;  /* 0x0000003c00048947 */ /* 0x002fea0003800000 */
.L_x_57:
[----:B------:R-:W-:Y:S01]  /*3180*/  UISETP.NE.AND UP1, UPT, UR15, 0x1, UPT ;  /* 0x000000010f00788c */ /* 0x000fe2000bf25270 */
[----:B------:R-:W-:Y:S01]  /*3190*/  PLOP3.LUT P2, PT, PT, PT, PT, 0x80, 0x8 ;  /* 0x000000000008781c */ /* 0x000fe20003f4f070 */
[----:B------:R-:W-:Y:S02]  /*31a0*/  UIADD3 UR17, UPT, UPT, UR14, 0x1, URZ ;  /* 0x000000010e117890 */ /* 0x000fe4000fffe0ff */
[----:B------:R-:W-:Y:S02]  /*31b0*/  ULEA UR22, UR14, UR12, 0x7 ;  /* 0x0000000c0e167291 */ /* 0x000fe4000f8e38ff */
[----:B------:R-:W-:Y:S01]  /*31c0*/  UISETP.NE.AND UP2, UPT, UR17, 0x5, UPT ;  /* 0x000000051100788c */ /* 0x000fe2000bf45270 */
[----:B------:R-:W-:Y:S01]  /*31d0*/  PLOP3.LUT P0, PT, PT, PT, UP1, 0x80, 0x8 ;  /* 0x000000000008781c */ /* 0x000fe20003f0f018 */
[----:B------:R-:W-:Y:S02]  /*31e0*/  ULEA UR24, UR14, UR11, 0x8 ;  /* 0x0000000b0e187291 */ /* 0x000fe4000f8e40ff */
[----:B------:R-:W-:Y:S02]  /*31f0*/  USEL UR13, URZ, 0x1, UP2 ;  /* 0x00000001ff0d7887 */ /* 0x000fe40009000000 */
[----:B------:R-:W-:Y:S02]  /*3200*/  USEL UR17, UR17, URZ, UP2 ;  /* 0x000000ff11117287 */ /* 0x000fe40009000000 */
[----:B------:R-:W-:Y:S02]  /*3210*/  UIADD3 UR7, UPT, UPT, UR7, 0x28, URZ ;  /* 0x0000002807077890 */ /* 0x000fe4000fffe0ff */
[----:B------:R-:W-:Y:S01]  /*3220*/  @UP1 ULEA UR4, UR17, UR6, 0x3 ;  /* 0x0000000611041291 */ /* 0x000fe2000f8e18ff */
[----:B------:R-:W-:Y:S01]  /*3230*/  LOP3.LUT R8, R8, UR13, RZ, 0x3c, !PT ;  /* 0x0000000d08087c12 */ /* 0x000fe2000f8e3cff */
[----:B------:R-:W-:Y:S01]  /*3240*/  UMOV UR23, 0xc0004010 ;  /* 0xc000401000177882 */ /* 0x000fe20000000000 */
[----:B------:R-:W-:Y:S01]  /*3250*/  UMOV UR25, 0xc0004010 ;  /* 0xc000401000197882 */ /* 0x000fe20000000000 */
[----:B------:R-:W-:Y:S01]  /*3260*/  UIADD3 UR15, UPT, UPT, UR15, -0x1, URZ ;  /* 0xffffffff0f0f7890 */ /* 0x000fe2000fffe0ff */
[----:B-1----:R-:W-:Y:S01]  /*3270*/  @P0 SHF.L.U32 R0, R8, 0x1f, RZ ;  /* 0x0000001f08000819 */ /* 0x002fe200000006ff */
[----:B------:R-:W-:Y:S03]  /*3280*/  UMOV UR14, UR17 ;  /* 0x00000011000e7c82 */ /* 0x000fe60008000000 */
[----:B------:R2:W4:Y:S01]  /*3290*/  @P0 SYNCS.PHASECHK.TRANS64.TRYWAIT P2, [UR4], R0 ;  /* 0x00000000ff0005a7 */ /* 0x0005220008041104 */
[----:B------:R2:W-:Y:S01]  /*32a0*/  UTCQMMA gdesc[UR24], gdesc[UR22], tmem[UR8], tmem[UR20], idesc[UR21], UP4 ;  /* 0x00ff1416180075ea */ /* 0x0005e2000a000308 */
[----:B------:R-:W-:Y:S01]  /*32b0*/  UPLOP3.LUT UP4, UPT, UPT, UPT, UPT, 0x80, 0x8 ;  /* 0x000000000008789c */ /* 0x000fe20003f8f070 */
[----:B------:R2:W-:Y:S01]  /*32c0*/  UTCBAR [UR7], URZ ;  /* 0x000000ff070073e9 */ /* 0x0005e200080000ff */
[----:B------:R-:W-:Y:S09]  /*32d0*/  BRA.U UP0, `(.L_x_59) ;  /* 0xfffffffd008c7547 */ /* 0x000ff2000b83ffff */
.L_x_56:
[----:B------:R-:W-:Y:S01]  /*32e0*/  UIADD3 UR18, UPT, UPT, UR18, 0x1, URZ ;  /* 0x0000000112127890 */ /* 0x000fe2000fffe0ff */
[C---:B------:R-:W-:Y:S01]  /*32f0*/  ISETP.NE.AND P0, PT, R10.reuse, 0x2, PT ;  /* 0x000000020a00780c */ /* 0x040fe20003f05270 */
[----:B------:R-:W-:Y:S02]  /*3300*/  UIADD3 UR9, UPT, UPT, UR9, 0x90, URZ ;  /* 0x0000009009097890 */ /* 0x000fe4000fffe0ff */
[----:B------:R-:W-:Y:S01]  /*3310*/  UISETP.NE.AND UP0, UPT, UR18, 0x4, UPT ;  /* 0x000000041200788c */ /* 0x000fe2000bf05270 */
[----:B-12---:R-:W-:Y:S02]  /*3320*/  SEL R0, RZ, 0x1, P0 ;  /* 0x00000001ff007807 */ /* 0x006fe40000000000 */
[----:B------:R-:W-:Y:S01]  /*3330*/  SEL R10, R10, RZ, P0 ;  /* 0x000000ff0a0a7207 */ /* 0x000fe20000000000 */
[----:B------:R-:W-:Y:S01]  /*3340*/  USEL UR4, URZ, 0x1, UP0 ;  /* 0x00000001ff047887 */ /* 0x000fe20008000000 */
[----:B------:R-:W-:Y:S01]  /*3350*/  LOP3.LUT R9, R9, R0, RZ, 0x3c, !PT ;  /* 0x0000000009097212 */ /* 0x000fe200078e3cff */
[----:B------:R-:W-:Y:S01]  /*3360*/  USEL UR18, UR18, URZ, UP0 ;  /* 0x000000ff12127287 */ /* 0x000fe20008000000 */
[----:B------:R1:W-:Y:S03]  /*3370*/  UTCBAR [UR9], URZ ;  /* 0x000000ff090073e9 */ /* 0x0003e600080000ff */
[----:B------:R-:W-:Y:S01]  /*3380*/  LOP3.LUT R11, R11, UR4, RZ, 0x3c, !PT ;  /* 0x000000040b0b7c12 */ /* 0x000fe2000f8e3cff */
[----:B------:R-:W-:Y:S07]  /*3390*/  @P1 BRA `(.L_x_60) ;  /* 0xfffffff800dc1947 */ /* 0x000fee000383ffff */
[----:B------:R-:W2:Y:S01]  /*33a0*/  S2UR UR4, SR_CgaCtaId ;  /* 0x00000000000479c3 */ /* 0x000ea20000008800 */
[----:B------:R-:W-:Y:S01]  /*33b0*/  ELECT P0, URZ, PT ;  /* 0x0000000000ff782f */ /* 0x000fe20003800000 */
[----:B------:R-:W-:Y:S01]  /*33c0*/  IMAD.MOV.U32 R0, RZ, RZ, 0x1 ;  /* 0x00000001ff007424 */ /* 0x000fe200078e00ff */
[----:B------:R-:W-:Y:S01]  /*33d0*/  UIADD3 UR6, UPT, UPT, UR6, 0xb0, URZ ;  /* 0x000000b006067890 */ /* 0x000fe2000fffe0ff */
[----:B------:R-:W-:Y:S01]  /*33e0*/  SHF.L.U32 R3, R11, 0x1f, RZ ;  /* 0x0000001f0b037819 */ /* 0x000fe200000006ff */
[----:B------:R-:W-:-:S03]  /*33f0*/  UMOV UR5, 0x40 ;  /* 0x0000004000057882 */ /* 0x000fc60000000000 */
[----:B------:R-:W-:Y:S01]  /*3400*/  UVIRTCOUNT.DEALLOC.SMPOOL 0x80 ;  /* 0x000000800000784c */ /* 0x000fe20000000000 */
[----:B--2---:R-:W-:Y:S02]  /*3410*/  ULEA UR4, UR4, UR5, 0x18 ;  /* 0x0000000504047291 */ /* 0x004fe4000f8ec0ff */
[----:B------:R-:W-:-:S07]  /*3420*/  ULEA UR5, UR18, UR6, 0x3 ;  /* 0x0000000612057291 */ /* 0x000fce000f8e18ff */
[----:B------:R2:W-:Y:S02]  /*3430*/  @P0 STS.U8 [UR4+0x1c], R0 ;  /* 0x00001c00ff000988 */ /* 0x0005e40008000004 */
[----:B------:R-:W3:Y:S02]  /*3440*/  SYNCS.PHASECHK.TRANS64.TRYWAIT P0, [UR5], R3 ;  /* 0x00000003ff0075a7 */ /* 0x000ee40008001105 */
[----:B--23--:R-:W-:Y:S05]  /*3450*/  @!P0 BRA `(.L_x_61) ;  /* 0x0000003800648947 */ /* 0x00cfea0003800000 */
.L_x_118:
[----:B------:R-:W-:-:S04]  /*3460*/  UIADD3 UR7, UPT, UPT, UR18, 0x1, URZ ;  /* 0x0000000112077890 */ /* 0x000fc8000fffe0ff */
[----:B------:R-:W-:-:S04]  /*3470*/  UISETP.NE.AND UP0, UPT, UR7, 0x4, UPT ;  /* 0x000000040700788c */ /* 0x000fc8000bf05270 */
[----:B------:R-:W-:Y:S02]  /*3480*/  USEL UR8, URZ, 0x1, UP0 ;  /* 0x00000001ff087887 */ /* 0x000fe40008000000 */
[----:B------:R-:W-:-:S04]  /*3490*/  USEL UR7, UR7, URZ, UP0 ;  /* 0x000000ff07077287 */ /* 0x000fc80008000000 */
[----:B------:R-:W-:Y:S01]  /*34a0*/  ULEA UR5, UR7, UR6, 0x3 ;  /* 0x0000000607057291 */ /* 0x000fe2000f8e18ff */
[----:B------:R-:W-:-:S04]  /*34b0*/  LOP3.LUT R2, R11, UR8, RZ, 0x3c, !PT ;  /* 0x000000080b027c12 */ /* 0x000fc8000f8e3cff */
[----:B--2---:R-:W-:-:S04]  /*34c0*/  SHF.L.U32 R3, R2, 0x1f, RZ ;  /* 0x0000001f02037819 */ /* 0x004fc800000006ff */
[----:B------:R-:W2:Y:S02]  /*34d0*/  SYNCS.PHASECHK.TRANS64.TRYWAIT P0, [UR5], R3 ;  /* 0x00000003ff0075a7 */ /* 0x000ea40008001105 */
[----:B--2---:R-:W-:Y:S05]  /*34e0*/  @!P0 BRA `(.L_x_62) ;  /* 0x0000003800588947 */ /* 0x004fea0003800000 */
.L_x_120:
        /* <DEDUP_REMOVED lines=9> */
.L_x_122:
[----:B------:R-:W-:-:S04]  /*3580*/  UIADD3 UR7, UPT, UPT, UR7, 0x1, URZ ;  /* 0x0000000107077890 */ /* 0x000fc8000fffe0ff */
[----:B------:R-:W-:-:S04]  /*3590*/  UISETP.NE.AND UP0, UPT, UR7, 0x4, UPT ;  /* 0x000000040700788c */ /* 0x000fc8000bf05270 */
[----:B------:R-:W-:Y:S02]  /*35a0*/  USEL UR5, URZ, 0x1, UP0 ;  /* 0x00000001ff057887 */ /* 0x000fe40008000000 */
[----:B------:R-:W-:-:S04]  /*35b0*/  USEL UR7, UR7, URZ, UP0 ;  /* 0x000000ff07077287 */ /* 0x000fc80008000000 */
[----:B------:R-:W-:Y:S01]  /*35c0*/  ULEA UR7, UR7, UR6, 0x3 ;  /* 0x0000000607077291 */ /* 0x000fe2000f8e18ff */
[----:B--2---:R-:W-:-:S04]  /*35d0*/  LOP3.LUT R3, R2, UR5, RZ, 0x3c, !PT ;  /* 0x0000000502037c12 */ /* 0x004fc8000f8e3cff */
[----:B------:R-:W-:-:S04]  /*35e0*/  SHF.L.U32 R3, R3, 0x1f, RZ ;  /* 0x0000001f03037819 */ /* 0x000fc800000006ff */
[----:B------:R-:W2:Y:S02]  /*35f0*/  SYNCS.PHASECHK.TRANS64.TRYWAIT P0, [UR7], R3 ;  /* 0x00000003ff0075a7 */ /* 0x000ea40008001107 */
[----:B--2---:R-:W-:Y:S05]  /*3600*/  @!P0 BRA `(.L_x_64) ;  /* 0x0000003800408947 */ /* 0x004fea0003800000 */
.L_x_124:
[----:B------:R-:W-:Y:S01]  /*3610*/  NOP ;  /* 0x0000000000007918 */ /* 0x000fe20000000000 */
[----:B--2---:R-:W2:Y:S01]  /*3620*/  LDS R0, [UR4+0x14] ;  /* 0x00001404ff007984 */ /* 0x004ea20008000800 */
[----:B------:R-:W-:Y:S01]  /*3630*/  ULOP3.LUT UR6, UR19, 0xffff, URZ, 0xc0, !UPT ;  /* 0x0000ffff13067892 */ /* 0x000fe2000f8ec0ff */
[----:B------:R-:W-:Y:S01]  /*3640*/  UMOV UR8, 0xffff ;  /* 0x0000ffff00087882 */ /* 0x000fe20000000000 */
[----:B------:R-:W-:Y:S02]  /*3650*/  UMOV UR5, 0x1 ;  /* 0x0000000100057882 */ /* 0x000fe40000000000 */
[----:B------:R-:W-:-:S04]  /*3660*/  USHF.R.U32.HI UR6, URZ, 0x5, UR6 ;  /* 0x00000005ff067899 */ /* 0x000fc80008011606 */
[----:B------:R-:W-:Y:S02]  /*3670*/  USHF.L.U32 UR8, UR8, UR6, URZ ;  /* 0x0000000608087299 */ /* 0x000fe400080006ff */
[----:B------:R-:W-:-:S04]  /*3680*/  USHF.L.U32 UR5, UR5, UR6, URZ ;  /* 0x0000000605057299 */ /* 0x000fc800080006ff */
[----:B--2---:R-:W-:-:S04]  /*3690*/  LOP3.LUT R0, R0, UR8, RZ, 0xc0, !PT ;  /* 0x0000000800007c12 */ /* 0x004fc8000f8ec0ff */
[----:B------:R-:W-:-:S13]  /*36a0*/  ISETP.NE.AND P0, PT, R0, UR8, PT ;  /* 0x0000000800007c0c */ /* 0x000fda000bf05270 */
[----:B------:R-:W-:Y:S05]  /*36b0*/  @P0 BRA `(.L_x_65) ;  /* 0x0000000000580947 */ /* 0x000fea0003800000 */
[----:B------:R-:W2:Y:S02]  /*36c0*/  LDS R0, [UR4+0x18] ;  /* 0x00001804ff007984 */ /* 0x000ea40008000800 */
[----:B--2---:R-:W-:-:S04]  /*36d0*/  LOP3.LUT R0, R0, UR5, RZ, 0xc0, !PT ;  /* 0x0000000500007c12 */ /* 0x004fc8000f8ec0ff */
[----:B------:R-:W-:-:S13]  /*36e0*/  ISETP.NE.AND P0, PT, R0, UR5, PT ;  /* 0x0000000500007c0c */ /* 0x000fda000bf05270 */
[----:B------:R-:W-:Y:S05]  /*36f0*/  @P0 BRA `(.L_x_66) ;  /* 0x00000000003c0947 */ /* 0x000fea0003800000 */
[----:B------:R-:W2:Y:S01]  /*3700*/  S2R R2, SR_LANEID ;  /* 0x0000000000027919 */ /* 0x000ea20000000000 */
[----:B------:R-:W-:Y:S01]  /*3710*/  ULOP3.LUT UR8, URZ, UR8, URZ, 0x33, !UPT ;  /* 0x00000008ff087292 */ /* 0x000fe2000f8e33ff */
[----:B------:R-:W-:Y:S01]  /*3720*/  LOP3.LUT R4, RZ, UR5, RZ, 0x33, !PT ;  /* 0x00000005ff047c12 */ /* 0x000fe2000f8e33ff */
[----:B------:R-:W-:Y:S02]  /*3730*/  VOTEU.ANY UR7, UPT, PT ;  /* 0x0000000000077886 */ /* 0x000fe400038e0100 */
[----:B------:R-:W-:Y:S01]  /*3740*/  UFLO.U32 UR7, UR7 ;  /* 0x00000007000772bd */ /* 0x000fe200080e0000 */
[----:B------:R-:W3:Y:S01]  /*3750*/  REDUX UR5, R4 ;  /* 0x00000000040573c4 */ /* 0x000ee20000000000 */
[----:B------:R-:W-:-:S06]  /*3760*/  IMAD.U32 R0, RZ, RZ, UR8 ;  /* 0x00000008ff007e24 */ /* 0x000fcc000f8e00ff */
[----:B------:R1:W-:Y:S01]  /*3770*/  UTCATOMSWS.AND URZ, UR8 ;  /* 0x0000000800ff79e3 */ /* 0x0003e20008000000 */
[----:B------:R-:W4:Y:S01]  /*3780*/  REDUX UR6, R0 ;  /* 0x00000000000673c4 */ /* 0x000f220000000000 */
[----:B--2---:R-:W-:Y:S01]  /*3790*/  ISETP.EQ.U32.AND P0, PT, R2, UR7, PT ;  /* 0x0000000702007c0c */ /* 0x004fe2000bf02070 */
[----:B---3--:R-:W-:Y:S01]  /*37a0*/  IMAD.U32 R2, RZ, RZ, UR5 ;  /* 0x00000005ff027e24 */ /* 0x008fe2000f8e00ff */
[----:B----4-:R-:W-:-:S11]  /*37b0*/  MOV R3, UR6 ;  /* 0x0000000600037c02 */ /* 0x010fd60008000f00 */
[----:B------:R1:W-:Y:S04]  /*37c0*/  @P0 ATOMS.AND RZ, [UR4+0x14], R3 ;  /* 0x00001403ffff098c */ /* 0x0003e8000a800004 */
[----:B------:R1:W-:Y:S01]  /*37d0*/  @P0 ATOMS.AND RZ, [UR4+0x18], R2 ;  /* 0x00001802ffff098c */ /* 0x0003e2000a800004 */
[----:B------:R-:W-:Y:S05]  /*37e0*/  BRA `(.L_x_67) ;  /* 0x0000000000147947 */ /* 0x000fea0003800000 */
.L_x_66:
[----:B------:R-:W-:Y:S02]  /*37f0*/  MOV R2, 0x3810 ;  /* 0x0000381000027802 */ /* 0x000fe40000000f00 */
[----:B-1--45:R-:W-:Y:S05]  /*3800*/  CALL.REL.NOINC `($__internal_0_$__cuda_sm10x_tcgen05_guardrail_trap_col_being_dealloced_not_returned_by_alloc) ;  /* 0x00000038005c7944 */ /* 0x032fea0003c00000 */
[----:B------:R-:W-:Y:S05]  /*3810*/  BRA `(.L_x_67) ;  /* 0x0000000000087947 */ /* 0x000fea0003800000 */
.L_x_65:
[----:B------:R-:W-:Y:S02]  /*3820*/  MOV R2, 0x3840 ;  /* 0x0000384000027802 */ /* 0x000fe40000000f00 */
[----:B-1--45:R-:W-:Y:S05]  /*3830*/  CALL.REL.NOINC `($__internal_2_$__cuda_sm10x_tcgen05_guardrail_trap_unallocated_columns_being_dealloced) ;  /* 0x0000003800687944 */ /* 0x032fea0003c00000 */
.L_x_67:
[----:B------:R-:W-:Y:S01]  /*3840*/  NOP ;  /* 0x0000000000007918 */ /* 0x000fe20000000000 */
[----:B-1----:R-:W-:Y:S05]  /*3850*/  EXIT ;  /* 0x000000000000794d */ /* 0x002fea0003800000 */
.L_x_49:
[----:B------:R-:W-:-:S09]  /*3860*/  UISETP.NE.OR UP2, UPT, UR8, 0x3, !UP2 ;  /* 0x000000030800788c */ /* 0x000fd2000d745670 */
[----:B------:R-:W-:Y:S05]  /*3870*/  BRA.U UP2, `(.L_x_68) ;  /* 0x0000000902c87547 */ /* 0x000fea000b800000 */
[----:B------:R-:W1:Y:S01]  /*3880*/  LDCU.64 UR6, c[0x0][0x888] ;  /* 0x00011100ff0677ac */ /* 0x000e620008000a00 */
[----:B------:R-:W2:Y:S01]  /*3890*/  LDC R0, c[0x0][0xb30] ;  /* 0x0002cc00ff007b82 */ /* 0x000ea20000000800 */
[----:B------:R-:W-:Y:S01]  /*38a0*/  IMAD.MOV.U32 R30, RZ, RZ, 0x1 ;  /* 0x00000001ff1e7424 */ /* 0x000fe200078e00ff */
[----:B------:R-:W-:Y:S01]  /*38b0*/  CS2R R28, SRZ ;  /* 0x00000000001c7805 */ /* 0x000fe2000001ff00 */
[----:B------:R-:W4:Y:S01]  /*38c0*/  LDCU.64 UR4, c[0x0][0x890] ;  /* 0x00011200ff0477ac */ /* 0x000f220008000a00 */
[----:B------:R-:W-:Y:S01]  /*38d0*/  IMAD.MOV.U32 R25, RZ, RZ, 0x2000 ;  /* 0x00002000ff197424 */ /* 0x000fe200078e00ff */
[----:B------:R-:W-:-:S03]  /*38e0*/  UMOV UR8, 0x400 ;  /* 0x0000040000087882 */ /* 0x000fc60000000000 */
[----:B------:R-:W3:Y:S01]  /*38f0*/  LDC R19, c[0x0][0x370] ;  /* 0x0000dc00ff137b82 */ /* 0x000ee20000000800 */
[----:B------:R-:W-:-:S07]  /*3900*/  UPLOP3.LUT UP1, UPT, UPT, UPT, UPT, 0x40, 0x4 ;  /* 0x000000000004789c */ /* 0x000fce0003f2e870 */
[----:B------:R-:W3:Y:S01]  /*3910*/  LDC R2, c[0x0][0xb0c] ;  /* 0x0002c300ff027b82 */ /* 0x000ee20000000800 */
[----:B-1----:R-:W-:Y:S02]  /*3920*/  UISETP.NE.U32.AND UP2, UPT, UR6, URZ, UPT ;  /* 0x000000ff0600728c */ /* 0x002fe4000bf45070 */
[----:B------:R-:W-:Y:S02]  /*3930*/  ULEA UR6, UR37, UR8, 0x18 ;  /* 0x0000000825067291 */ /* 0x000fe4000f8ec0ff */
[----:B------:R-:W-:Y:S02]  /*3940*/  UISETP.NE.AND.EX UP2, UPT, UR7, URZ, UPT, UP2 ;  /* 0x000000ff0700728c */ /* 0x000fe4000bf45320 */
[----:B------:R-:W-:Y:S01]  /*3950*/  UIADD3 UR7, UPT, UPT, UR6, 0x50, URZ ;  /* 0x0000005006077890 */ /* 0x000fe2000fffe0ff */
[----:B------:R-:W1:Y:S01]  /*3960*/  LDC R18, c[0x0][0xb20] ;  /* 0x0002c800ff127b82 */ /* 0x000e620000000800 */
[----:B----4-:R-:W-:Y:S01]  /*3970*/  UISETP.NE.U32.AND UP3, UPT, UR4, URZ, UPT ;  /* 0x000000ff0400728c */ /* 0x010fe2000bf65070 */
[----:B--2---:R-:W-:Y:S01]  /*3980*/  ISETP.NE.AND P1, PT, R0, 0x1, PT ;  /* 0x000000010000780c */ /* 0x004fe20003f25270 */
[----:B------:R-:W-:-:S02]  /*3990*/  UPRMT UR37, UR37, 0x654, UR7 ;  /* 0x0000065425257896 */ /* 0x000fc40008000007 */
[----:B------:R-:W-:-:S03]  /*39a0*/  UISETP.NE.AND.EX UP3, UPT, UR5, URZ, UPT, UP3 ;  /* 0x000000ff0500728c */ /* 0x000fc6000bf65330 */
[----:B------:R-:W2:Y:S08]  /*39b0*/  LDC.64 R32, c[0x0][0x348] ;  /* 0x0000d200ff207b82 */ /* 0x000eb00000000a00 */
[----:B------:R-:W4:Y:S08]  /*39c0*/  LDC.64 R16, c[0x0][0xb10] ;  /* 0x0002c400ff107b82 */ /* 0x000f300000000a00 */
[----:B------:R-:W1:Y:S08]  /*39d0*/  LDC.64 R6, c[0x0][0xb18] ;  /* 0x0002c600ff067b82 */ /* 0x000e700000000a00 */
[----:B------:R-:W1:Y:S08]  /*39e0*/  LDC.64 R4, c[0x0][0xb28] ;  /* 0x0002ca00ff047b82 */ /* 0x000e700000000a00 */
[----:B---3--:R-:W1:Y:S02]  /*39f0*/  LDC R24, c[0x0][0x374] ;  /* 0x0000dd00ff187b82 */ /* 0x008e640000000800 */
.L_x_76:
[C---:B------:R-:W-:Y:S02]  /*3a00*/  LEA R0, R29.reuse, UR6, 0x3 ;  /* 0x000000061d007c11 */ /* 0x040fe4000f8e18ff */
[----:B------:R-:W-:Y:S02]  /*3a10*/  SHF.L.U32 R3, R28, 0x1f, RZ ;  /* 0x0000001f1c037819 */ /* 0x000fe400000006ff */
[----:B------:R-:W-:Y:S02]  /*3a20*/  LEA R20, R29, UR6, 0x4 ;  /* 0x000000061d147c11 */ /* 0x000fe4000f8e20ff */
[----:B---3--:R-:W3:Y:S02]  /*3a30*/  SYNCS.PHASECHK.TRANS64.TRYWAIT P0, [R0+URZ+0x70], R3 ;  /* 0x00007003000075a7 */ /* 0x008ee400080011ff */
[----:B---3--:R-:W-:Y:S05]  /*3a40*/  @!P0 BRA `(.L_x_69) ;  /* 0x0000003400488947 */ /* 0x008fea0003800000 */
.L_x_125:
[----:B------:R-:W-:Y:S01]  /*3a50*/  ISETP.GE.AND P0, PT, R72, 0x1, PT ;  /* 0x000000014800780c */ /* 0x000fe20003f06270 */
[----:B------:R-:W1:Y:S01]  /*3a60*/  LDS.128 R20, [R20+0x100] ;  /* 0x0001000014147984 */ /* 0x000e620000000c00 */
[----:B------:R-:W-:Y:S01]  /*3a70*/  ISETP.NE.U32.AND P4, PT, RZ, UR4, PT ;  /* 0x00000004ff007c0c */ /* 0x000fe2000bf85070 */
[----:B---3--:R-:W-:Y:S01]  /*3a80*/  VIADD R0, R0, 0x80 ;  /* 0x0000008000007836 */ /* 0x008fe20000000000 */
[----:B------:R-:W-:Y:S02]  /*3a90*/  SHF.L.U32 R26, R30, 0x1f, RZ ;  /* 0x0000001f1e1a7819 */ /* 0x000fe400000006ff */
[----:B------:R-:W-:Y:S02]  /*3aa0*/  ISETP.NE.AND.EX P4, PT, RZ, UR5, PT, P4 ;  /* 0x00000005ff007c0c */ /* 0x000fe4000bf85340 */
[----:B------:R-:W-:Y:S01]  /*3ab0*/  PRMT R0, RZ, 0x654, R0 ;  /* 0x00000654ff007816 */ /* 0x000fe20000000000 */
[----:B------:R-:W-:Y:S01]  /*3ac0*/  @!PT LDS RZ, [RZ] ;  /* 0x00000000fffff984 */ /* 0x000fe20000000800 */
[----:B------:R-:W-:Y:S01]  /*3ad0*/  @!PT LDS RZ, [RZ] ;  /* 0x00000000fffff984 */ /* 0x000fe20000000800 */
[----:B------:R-:W-:Y:S01]  /*3ae0*/  @!PT LDS RZ, [RZ] ;  /* 0x00000000fffff984 */ /* 0x000fe20000000800 */
[----:B------:R-:W-:Y:S01]  /*3af0*/  @!PT LDS RZ, [RZ] ;  /* 0x00000000fffff984 */ /* 0x000fe20000000800 */
[----:B------:R3:W-:Y:S06]  /*3b00*/  MEMBAR.ALL.CTA ;  /* 0x0000000000007992 */ /* 0x0007ec0000008000 */
[----:B---3--:R-:W3:Y:S02]  /*3b10*/  FENCE.VIEW.ASYNC.S ;  /* 0x00000000000073c6 */ /* 0x008ee40000000000 */
[----:B---3--:R3:W-:Y:S01]  /*3b20*/  SYNCS.ARRIVE.TRANS64.RED.A1T0 RZ, [R0+URZ], RZ ;  /* 0x000000ff00ff79a7 */ /* 0x0087e200081004ff */
[----:B-1----:R-:W-:Y:S11]  /*3b30*/  LOP3.LUT P3, RZ, R22, 0x1, RZ, 0xc0, !PT ;  /* 0x0000000116ff7812 */ /* 0x002ff6000786c0ff */
[----:B------:R-:W-:Y:S02]  /*3b40*/  @!UPT UIADD3 URZ, UPT, UPT, URZ, URZ, URZ ;  /* 0x000000fffffff290 */ /* 0x000fe4000fffe0ff */
[----:B------:R-:W-:Y:S02]  /*3b50*/  @P3 MOV R13, R20 ;  /* 0x00000014000d3202 */ /* 0x000fe40000000f00 */
[----:B------:R-:W-:Y:S01]  /*3b60*/  @P3 LOP3.LUT R8, R21, 0xffff, RZ, 0xc0, !PT ;  /* 0x0000ffff15083812 */ /* 0x000fe200078ec0ff */
[----:B---3--:R-:W-:Y:S06]  /*3b70*/  @!P0 BRA `(.L_x_70) ;  /* 0x0000000000a48947 */ /* 0x008fec0003800000 */
[----:B------:R-:W-:Y:S01]  /*3b80*/  IMAD.HI.U32 R31, R24, R7, RZ ;  /* 0x00000007181f7227 */ /* 0x000fe200078e00ff */
[----:B------:R-:W-:Y:S02]  /*3b90*/  ISETP.NE.AND P0, PT, R6, 0x1, PT ;  /* 0x000000010600780c */ /* 0x000fe40003f05270 */
[----:B------:R-:W-:Y:S01]  /*3ba0*/  ISETP.NE.AND P2, PT, R72, 0x1, PT ;  /* 0x000000014800780c */ /* 0x000fe20003f45270 */
[----:B----4-:R-:W-:Y:S01]  /*3bb0*/  IMAD.HI.U32 R34, R19, R16, RZ ;  /* 0x0000001013227227 */ /* 0x010fe200078e00ff */
[----:B------:R-:W-:Y:S02]  /*3bc0*/  SHF.R.U32.HI R31, RZ, R18, R31 ;  /* 0x00000012ff1f7219 */ /* 0x000fe4000001161f */
[----:B------:R-:W-:Y:S01]  /*3bd0*/  ISETP.NE.AND P5, PT, R2, 0x1, PT ;  /* 0x000000010200780c */ /* 0x000fe20003fa5270 */
[----:B------:R-:W-:Y:S01]  /*3be0*/  IMAD.HI.U32 R36, R13, R16, RZ ;  /* 0x000000100d247227 */ /* 0x000fe200078e00ff */
[----:B------:R-:W-:Y:S02]  /*3bf0*/  SHF.R.U32.HI R34, RZ, R17, R34 ;  /* 0x00000011ff227219 */ /* 0x000fe40000011622 */
[----:B------:R-:W-:Y:S01]  /*3c00*/  SEL R3, R24, R31, !P0 ;  /* 0x0000001f18037207 */ /* 0x000fe20004000000 */
[C---:B------:R-:W-:Y:S01]  /*3c10*/  IMAD.HI.U32 R31, R8.reuse, R7, RZ ;  /* 0x00000007081f7227 */ /* 0x040fe200078e00ff */
[----:B------:R-:W-:Y:S02]  /*3c20*/  SEL R11, R19, R34, !P5 ;  /* 0x00000022130b7207 */ /* 0x000fe40006800000 */
[----:B------:R-:W-:Y:S01]  /*3c30*/  SHF.R.U32.HI R36, RZ, R17, R36 ;  /* 0x00000011ff247219 */ /* 0x000fe20000011624 */
[----:B------:R-:W-:Y:S01]  /*3c40*/  IMAD.HI.U32 R38, R3, R4, RZ ;  /* 0x0000000403267227 */ /* 0x000fe200078e00ff */
[----:B------:R-:W-:Y:S03]  /*3c50*/  SHF.R.U32.HI R31, RZ, R18, R31 ;  /* 0x00000012ff1f7219 */ /* 0x000fe6000001161f */
[----:B------:R-:W-:Y:S01]  /*3c60*/  IMAD.HI.U32 R34, R11, R4, RZ ;  /* 0x000000040b227227 */ /* 0x000fe200078e00ff */
[----:B------:R-:W-:Y:S02]  /*3c70*/  @P2 SHF.R.U32.HI R3, RZ, R5, R38 ;  /* 0x00000005ff032219 */ /* 0x000fe40000011626 */
[----:B------:R-:W-:Y:S02]  /*3c80*/  SEL R9, R8, R31, !P0 ;  /* 0x0000001f08097207 */ /* 0x000fe40004000000 */
[----:B------:R-:W-:Y:S01]  /*3c90*/  @P2 SHF.R.U32.HI R11, RZ, R5, R34 ;  /* 0x00000005ff0b2219 */ /* 0x000fe20000011622 */
[C---:B------:R-:W-:Y:S01]  /*3ca0*/  IMAD R10, R72.reuse, R3, RZ ;  /* 0x00000003480a7224 */ /* 0x040fe200078e02ff */
[----:B------:R-:W-:Y:S01]  /*3cb0*/  SEL R3, R13, R36, !P5 ;  /* 0x000000240d037207 */ /* 0x000fe20006800000 */
[C---:B------:R-:W-:Y:S03]  /*3cc0*/  IMAD.HI.U32 R14, R9.reuse, R4, RZ ;  /* 0x00000004090e7227 */ /* 0x040fe600078e00ff */
[----:B------:R-:W-:Y:S01]  /*3cd0*/  ISETP.GE.AND P0, PT, R9, R10, PT ;  /* 0x0000000a0900720c */ /* 0x000fe20003f06270 */
[C---:B------:R-:W-:Y:S01]  /*3ce0*/  IMAD R12, R72.reuse, R11, RZ ;  /* 0x0000000b480c7224 */ /* 0x040fe200078e02ff */
[-C--:B------:R-:W-:Y:S04]  /*3cf0*/  SHF.R.U32.HI R14, RZ, R5.reuse, R14 ;  /* 0x00000005ff0e7219 */ /* 0x080fe8000001160e */
[----:B------:R-:W-:Y:S02]  /*3d00*/  ISETP.GE.OR P0, PT, R3, R12, P0 ;  /* 0x0000000c0300720c */ /* 0x000fe40000706670 */
[----:B------:R-:W-:Y:S05]  /*3d10*/  SEL R15, R9, R14, !P2 ;  /* 0x0000000e090f7207 */ /* 0x000fea0005000000 */
[----:B------:R-:W-:Y:S04]  /*3d20*/  IMAD.MOV R14, RZ, RZ, -R15 ;  /* 0x000000ffff0e7224 */ /* 0x000fe800078e0a0f */
[----:B------:R-:W-:Y:S02]  /*3d30*/  IMAD R14, R72, R14, R9 ;  /* 0x0000000e480e7224 */ /* 0x000fe400078e0209 */
[C---:B------:R-:W-:Y:S05]  /*3d40*/  @!P0 IMAD.HI.U32 R10, R3.reuse, R4, RZ ;  /* 0x00000004030a8227 */ /* 0x040fea00078e00ff */
[----:B------:R-:W-:Y:S04]  /*3d50*/  @!P0 SHF.R.U32.HI R10, RZ, R5, R10 ;  /* 0x00000005ff0a8219 */ /* 0x000fe8000001160a */
[----:B------:R-:W-:Y:S01]  /*3d60*/  @!P0 SEL R0, R3, R10, !P2 ;  /* 0x0000000a03008207 */ /* 0x000fe20005000000 */
[----:B------:R-:W-:Y:S03]  /*3d70*/  IMAD.MOV R10, RZ, RZ, -R3 ;  /* 0x000000ffff0a7224 */ /* 0x000fe600078e0a03 */
[----:B------:R-:W-:Y:S01]  /*3d80*/  @!P0 IADD3 R15, PT, PT, R15, -R0, RZ ;  /* 0x800000000f0f8210 */ /* 0x000fe20007ffe0ff */
[----:B------:R-:W-:Y:S01]  /*3d90*/  @!P0 IMAD R0, R11, R14, R0 ;  /* 0x0000000e0b008224 */ /* 0x000fe200078e0200 */
[----:B------:R-:W-:Y:S01]  /*3da0*/  IADD3 R11, PT, PT, -R9, RZ, RZ ;  /* 0x000000ff090b7210 */ /* 0x000fe20007ffe1ff */
[----:B------:R-:W-:Y:S02]  /*3db0*/  IMAD R13, R2, R10, R13 ;  /* 0x0000000a020d7224 */ /* 0x000fe400078e020d */
[----:B------:R-:W-:Y:S02]  /*3dc0*/  @!P0 IMAD R9, R15, R72, R3 ;  /* 0x000000480f098224 */ /* 0x000fe400078e0203 */
[----:B------:R-:W-:Y:S02]  /*3dd0*/  @!P0 IMAD.MOV.U32 R3, RZ, RZ, R0 ;  /* 0x000000ffff038224 */ /* 0x000fe400078e0000 */
[----:B------:R-:W-:Y:S02]  /*3de0*/  IMAD R8, R6, R11, R8 ;  /* 0x0000000b06087224 */ /* 0x000fe400078e0208 */
[----:B------:R-:W-:Y:S02]  /*3df0*/  IMAD R13, R3, R2, R13 ;  /* 0x00000002030d7224 */ /* 0x000fe400078e020d */
[----:B------:R-:W-:Y:S02]  /*3e00*/  IMAD R8, R9, R6, R8 ;  /* 0x0000000609087224 */ /* 0x000fe400078e0208 */
.L_x_70:
[----:B------:R-:W-:Y:S05]  /*3e10*/  BRA.U UP1, `(.L_x_71) ;  /* 0x0000000101107547 */ /* 0x000fea000b800000 */
[----:B------:R-:W-:Y:S04]  /*3e20*/  MOV R0, UR13 ;  /* 0x0000000d00007c02 */ /* 0x000fe80008000f00 */
[----:B------:R-:W-:Y:S04]  /*3e30*/  SHF.L.U32 R3, R0, 0x1f, RZ ;  /* 0x0000001f00037819 */ /* 0x000fe800000006ff */
[----:B------:R-:W1:Y:S02]  /*3e40*/  SYNCS.PHASECHK.TRANS64.TRYWAIT P0, [UR6+0x68], R3 ;  /* 0x00006803ff0075a7 */ /* 0x000e640008001106 */
[----:B-1----:R-:W-:Y:S05]  /*3e50*/  @!P0 BRA `(.L_x_72) ;  /* 0x0000003000588947 */ /* 0x002fea0003800000 */
.L_x_71:
[----:B------:R-:W-:Y:S05]  /*3e60*/  BRA.U !UP3, `(.L_x_73) ;  /* 0x000000010b347547 */ /* 0x000fea000b800000 */
[----:B------:R-:W-:Y:S01]  /*3e70*/  UPLOP3.LUT UP0, UPT, UPT, UPT, UP2, 0x80, 0x8 ;  /* 0x000000000008789c */ /* 0x000fe20003f0f020 */
[----:B-1----:R-:W-:Y:S02]  /*3e80*/  HFMA2 R0, -RZ, RZ, 0, 5.9604644775390625e-08 ;  /* 0x00000001ff007431 */ /* 0x002fe400000001ff */
[----:B------:R-:W-:Y:S03]  /*3e90*/  IMAD.MOV.U32 R164, RZ, RZ, 0x1 ;  /* 0x00000001ffa47424 */ /* 0x000fe600078e00ff */
[----:B------:R-:W-:Y:S05]  /*3ea0*/  PLOP3.LUT P0, PT, PT, PT, UP0, 0x80, 0x8 ;  /* 0x000000000008781c */ /* 0x000fea0003f0f008 */
[----:B------:R-:W1:Y:S01]  /*3eb0*/  @UP0 LDCU.64 UR8, c[0x0][0x888] ;  /* 0x00011100ff0807ac */ /* 0x000e620008000a00 */
[----:B------:R-:W-:Y:S07]  /*3ec0*/  @UP0 UIMAD UR7, UR36, UR4, URZ ;  /* 0x00000004240702a4 */ /* 0x000fee000f8e02ff */
[----:B------:R-:W-:Y:S01]  /*3ed0*/  @!P0 PRMT R164, R0, 0x7610, R164 ;  /* 0x0000761000a48816 */ /* 0x000fe200000000a4 */
[----:B-1----:R-:W-:Y:S03]  /*3ee0*/  @UP0 UIMAD.WIDE UR8, UR7, 0x4, UR8 ;  /* 0x00000004070808a5 */ /* 0x002fe6000f8e0208 */
[----:B------:R-:W1:Y:S03]  /*3ef0*/  @!UP0 LDCU UR7, c[0x0][0x880] ;  /* 0x00011000ff0787ac */ /* 0x000e660008000800 */
[----:B------:R-:W-:Y:S01]  /*3f00*/  IMAD.U32 R10, RZ, RZ, UR8 ;  /* 0x00000008ff0a7e24 */ /* 0x000fe2000f8e00ff */
[----:B------:R-:W-:Y:S05]  /*3f10*/  MOV R11, UR9 ;  /* 0x00000009000b7c02 */ /* 0x000fea0008000f00 */
[----:B-----5:R3:W5:Y:S02]  /*3f20*/  @P0 LDG.E R81, desc[UR40][R10.64] ;  /* 0x000000280a510981 */ /* 0x020764000c1e1900 */
[----:B-1-3--:R-:W-:Y:S07]  /*3f30*/  @!P0 IMAD.U32 R81, RZ, RZ, UR7 ;  /* 0x00000007ff518e24 */ /* 0x00afee000f8e00ff */
.L_x_73:
[----:B-----5:R-:W-:Y:S01]  /*3f40*/  @!P4 FSETP.EQ.AND P5, PT, R81, RZ, PT ;  /* 0x000000ff5100c20b */ /* 0x020fe20003fa2000 */
[----:B------:R-:W-:Y:S01]  /*3f50*/  @!UPT UIADD3 URZ, UPT, UPT, URZ, URZ, URZ ;  /* 0x000000fffffff290 */ /* 0x000fe2000fffe0ff */
[----:B------:R-:W-:Y:S11]  /*3f60*/  @!P4 BRA `(.L_x_74) ;  /* 0x000000000014c947 */ /* 0x000ff60003800000 */
[----:B------:R-:W-:Y:S02]  /*3f70*/  LOP3.LUT P0, RZ, R164, 0xff, RZ, 0xc0, !PT ;  /* 0x000000ffa4ff7812 */ /* 0x000fe4000780c0ff */
[----:B------:R-:W-:Y:S04]  /*3f80*/  PLOP3.LUT P5, PT, PT, PT, UP0, 0x80, 0x8 ;  /* 0x000000000008781c */ /* 0x000fe80003faf008 */
[----:B------:R-:W-:Y:S07]  /*3f90*/  PLOP3.LUT P5, PT, P5, PT, PT, 0x8, 0x80 ;  /* 0x000000000080781c */ /* 0x000fee0002fae170 */
[----:B------:R-:W-:Y:S11]  /*3fa0*/  @P0 FSETP.EQ.AND P5, PT, R81, RZ, PT ;  /* 0x000000ff5100020b */ /* 0x000ff60003fa2000 */
[----:B------:R-:W-:Y:S02]  /*3fb0*/  @!UPT UIADD3 URZ, UPT, UPT, URZ, URZ, URZ ;  /* 0x000000fffffff290 */ /* 0x000fe4000fffe0ff */
.L_x_74:
[----:B------:R-:W3:Y:S01]  /*3fc0*/  SYNCS.PHASECHK.TRANS64.TRYWAIT P4, [UR6+0x58], R26 ;  /* 0x0000581aff0075a7 */ /* 0x000ee20008081106 */
[----:B------:R-:W-:Y:S01]  /*3fd0*/  @P3 SHF.R.U32.HI R27, RZ, 0x10, R21 ;  /* 0x00000010ff1b3819 */ /* 0x000fe20000011615 */
[----:B------:R-:W-:Y:S01]  /*3fe0*/  VIADD R29, R29, 0x1 ;  /* 0x000000011d1d7836 */ /* 0x000fe20000000000 */
[----:B------:R-:W5:Y:S08]  /*3ff0*/  LDC.64 R14, c[0x0][0xb10] ;  /* 0x0002c400ff0e7b82 */ /* 0x000f700000000a00 */
[----:B------:R-:W2:Y:S08]  /*4000*/  LDC.64 R10, c[0x0][0xb18] ;  /* 0x0002c600ff0a7b82 */ /* 0x000eb00000000a00 */
[----:B-1----:R-:W1:Y:S08]  /*4010*/  @!P1 LDC R0, c[0x0][0xb20] ;  /* 0x0002c800ff009b82 */ /* 0x002e700000000800 */
[----:B------:R-:W4:Y:S01]  /*4020*/  @!P1 LDC R3, c[0x0][0xb0c] ;  /* 0x0002c300ff039b82 */ /* 0x000f220000000800 */
[----:B-----5:R-:W-:Y:S05]  /*4030*/  @!P1 IMAD.HI.U32 R14, R13, R14, RZ ;  /* 0x0000000e0d0e9227 */ /* 0x020fea00078e00ff */
[----:B------:R-:W-:Y:S01]  /*4040*/  @!P1 SHF.R.U32.HI R14, RZ, R15, R14 ;  /* 0x0000000fff0e9219 */ /* 0x000fe2000001160e */
[----:B--2---:R-:W-:Y:S01]  /*4050*/  @!P1 IMAD.HI.U32 R11, R8, R11, RZ ;  /* 0x0000000b080b9227 */ /* 0x004fe200078e00ff */
[----:B------:R-:W-:Y:S04]  /*4060*/  @!P1 ISETP.NE.AND P0, PT, R10, 0x1, PT ;  /* 0x000000010a00980c */ /* 0x000fe80003f05270 */
[----:B-1----:R-:W-:Y:S02]  /*4070*/  @!P1 SHF.R.U32.HI R9, RZ, R0, R11 ;  /* 0x00000000ff099219 */ /* 0x002fe4000001160b */
[----:B----4-:R-:W-:Y:S02]  /*4080*/  @!P1 ISETP.NE.AND P2, PT, R3, 0x1, PT ;  /* 0x000000010300980c */ /* 0x010fe40003f45270 */
[----:B------:R-:W-:Y:S02]  /*4090*/  @!P1 SEL R9, R8, R9, !P0 ;  /* 0x0000000908099207 */ /* 0x000fe40004000000 */
[----:B------:R-:W-:Y:S02]  /*40a0*/  ELECT P0, URZ, PT ;  /* 0x0000000000ff782f */ /* 0x000fe40003800000 */
[----:B------:R-:W-:Y:S05]  /*40b0*/  @!P1 SEL R14, R13, R14, !P2 ;  /* 0x0000000e0d0e9207 */ /* 0x000fea0005000000 */
[----:B------:R-:W-:Y:S02]  /*40c0*/  @!P1 IMAD.IADD R0, R9, 0x1, -R14 ;  /* 0x0000000109009824 */ /* 0x000fe400078e0a0e */
[----:B------:R-:W-:Y:S02]  /*40d0*/  @!P1 IMAD.IADD R9, R14, 0x1, -R9 ;  /* 0x000000010e099824 */ /* 0x000fe400078e0a09 */
[----:B------:R-:W-:Y:S02]  /*40e0*/  @!P1 IMAD R13, R0, R3, R13 ;  /* 0x00000003000d9224 */ /* 0x000fe400078e020d */
[----:B------:R-:W-:Y:S01]  /*40f0*/  @!P1 IMAD R8, R9, R10, R8 ;  /* 0x0000000a09089224 */ /* 0x000fe200078e0208 */
[----:B---3--:R-:W-:Y:S06]  /*4100*/  @!P4 BRA `(.L_x_75) ;  /* 0x0000002c00c4c947 */ /* 0x008fec0003800000 */
.L_x_128:
[----:B------:R-:W-:Y:S01]  /*4110*/  PLOP3.LUT P5, PT, P5, P0, PT, 0xf2, 0x2f ;  /* 0x00000000002f781c */ /* 0x000fe20002fa1e72 */
[----:B------:R-:W-:Y:S01]  /*4120*/  UMOV UR14, 0x0 ;  /* 0x00000000000e7882 */ /* 0x000fe20000000000 */
[----:B------:R-:W-:Y:S01]  /*4130*/  LOP3.LUT R30, R30, 0x1, RZ, 0x3c, !PT ;  /* 0x000000011e1e7812 */ /* 0x000fe200078e3cff */
[----:B------:R-:W-:Y:S01]  /*4140*/  UMOV UR15, 0x10000000 ;  /* 0x10000000000f7882 */ /* 0x000fe20000000000 */
[----:B------:R-:W-:Y:S01]  /*4150*/  UMOV UR12, UR36 ;  /* 0x00000024000c7c82 */ /* 0x000fe20008000000 */
[----:B------:R-:W-:Y:S08]  /*4160*/  @P3 R2UR UR36, R27 ;  /* 0x000000001b2432ca */ /* 0x000ff000000e0000 */
[----:B-1----:R-:W-:Y:S01]  /*4170*/  @!P5 IADD3 R3, P0, PT, R32, 0x580, RZ ;  /* 0x000005802003d810 */ /* 0x002fe20007f1e0ff */
[----:B------:R-:W-:Y:S01]  /*4180*/  @!P5 IMAD.SHL.U32 R155, R155, 0x40, RZ ;  /* 0x000000409b9bd824 */ /* 0x000fe200078e00ff */
[----:B------:R-:W-:Y:S01]  /*4190*/  VOTEU.ALL UP1, P5 ;  /* 0x0000000000ff7886 */ /* 0x000fe20002820000 */
[----:B------:R-:W-:Y:S01]  /*41a0*/  @!P5 IMAD.SHL.U32 R165, R165, 0x80, RZ ;  /* 0x00000080a5a5d824 */ /* 0x000fe200078e00ff */
[----:B------:R-:W-:Y:S01]  /*41b0*/  @!P5 R2UR UR8, R3 ;  /* 0x000000000308d2ca */ /* 0x000fe200000e0000 */
[----:B------:R-:W-:Y:S01]  /*41c0*/  @!P5 IMAD.X R0, RZ, RZ, R33, P0 ;  /* 0x000000ffff00d224 */ /* 0x000fe200000e0621 */
[----:B------:R-:W-:Y:S01]  /*41d0*/  @!P5 R2UR UR10, R155 ;  /* 0x000000009b0ad2ca */ /* 0x000fe200000e0000 */
[----:B------:R-:W-:Y:S01]  /*41e0*/  @!UP1 UIADD3 UR9, UPT, UPT, UR6, 0x50, URZ ;  /* 0x0000005006099890 */ /* 0x000fe2000fffe0ff */
[----:B------:R-:W-:Y:S01]  /*41f0*/  @!P5 R2UR UR11, R165 ;  /* 0x00000000a50bd2ca */ /* 0x000fe200000e0000 */
[----:B------:R-:W-:Y:S01]  /*4200*/  IMAD.IADD R155, R8, 0x1, R143 ;  /* 0x00000001089b7824 */ /* 0x000fe200078e028f */
[----:B------:R-:W-:Y:S01]  /*4210*/  @!P5 R2UR UR7, R0 ;  /* 0x000000000007d2ca */ /* 0x000fe200000e0000 */
[----:B------:R-:W-:Y:S01]  /*4220*/  IMAD.IADD R165, R13, 0x1, R154 ;  /* 0x000000010da57824 */ /* 0x000fe200078e029a */
[C---:B------:R-:W-:Y:S04]  /*4230*/  ISETP.NE.AND P0, PT, R29.reuse, 0x2, PT ;  /* 0x000000021d00780c */ /* 0x040fe80003f05270 */
[----:B------:R-:W-:Y:S01]  /*4240*/  SEL R3, RZ, 0x1, P0 ;  /* 0x00000001ff037807 */ /* 0x000fe20000000000 */
[----:B------:R-:W-:Y:S01]  /*4250*/  IMAD.U32 R10, RZ, RZ, UR8 ;  /* 0x00000008ff0a7e24 */ /* 0x000fe2000f8e00ff */
[----:B------:R-:W-:Y:S01]  /*4260*/  @!UP1 UIADD3 UR8, UPT, UPT, UR6, 0x200, URZ ;  /* 0x0000020006089890 */ /* 0x000fe2000fffe0ff */
[----:B------:R-:W-:Y:S01]  /*4270*/  SEL R29, R29, RZ, P0 ;  /* 0x000000ff1d1d7207 */ /* 0x000fe20000000000 */
[----:B------:R-:W-:Y:S01]  /*4280*/  VOTEU.ALL UP1, P5 ;  /* 0x0000000000ff7886 */ /* 0x000fe20002820000 */
[----:B------:R-:W-:Y:S02]  /*4290*/  LOP3.LUT R28, R28, R3, RZ, 0x3c, !PT ;  /* 0x000000031c1c7212 */ /* 0x000fe400078e3cff */
[----:B------:R-:W-:Y:S01]  /*42a0*/  IMAD.U32 R11, RZ, RZ, UR7 ;  /* 0x00000007ff0b7e24 */ /* 0x000fe2000f8e00ff */
[----:B------:R-:W-:Y:S04]  /*42b0*/  @!P5 R2UR UR16, R10 ;  /* 0x000000000a10d2ca */ /* 0x000fe800000e0000 */
[----:B------:R-:W-:Y:S11]  /*42c0*/  @!P5 R2UR UR17, R11 ;  /* 0x000000000b11d2ca */ /* 0x000ff600000e0000 */
[----:B------:R-:W-:Y:S02]  /*42d0*/  @!UPT UIADD3 URZ, UPT, UPT, URZ, URZ, URZ ;  /* 0x000000fffffff290 */ /* 0x000fe4000fffe0ff */
[----:B------:R3:W-:Y:S01]  /*42e0*/  @!UP1 UTMALDG.3D [UR8], [UR16], desc[UR14] ;  /* 0x00000e08100095b4 */ /* 0x0007e20008011000 */
[----:B------:R3:W-:Y:S01]  /*42f0*/  @!P5 SYNCS.ARRIVE.TRANS64.RED.A0TR RZ, [UR6+0x50], R25 ;  /* 0x00005019ffffd9a7 */ /* 0x0007e20008300406 */
[----:B------:R-:W-:Y:S01]  /*4300*/  UPLOP3.LUT UP1, UPT, UPT, UPT, UPT, 0x80, 0x8 ;  /* 0x000000000008789c */ /* 0x000fe20003f2f070 */
[----:B------:R-:W-:Y:S01]  /*4310*/  SYNCS.ARRIVE.TRANS64.RED.A1T0 RZ, [UR37], RZ ;  /* 0x000000ffffff79a7 */ /* 0x000fe20008100425 */
[----:B------:R-:W-:Y:S09]  /*4320*/  @P3 BRA `(.L_x_76) ;  /* 0xfffffff400b43947 */ /* 0x000ff2000383ffff */
[----:B------:R-:W-:Y:S07]  /*4330*/  MOV R0, UR6 ;  /* 0x0000000600007c02 */ /* 0x000fee0008000f00 */
.L_x_77:
[----:B-1----:R-:W-:-:S04]  /*4340*/  SHF.L.U32 R3, R30, 0x1f, RZ ;  /* 0x0000001f1e037819 */ /* 0x002fc800000006ff */
[----:B------:R1:W2:Y:S03]  /*4350*/  SYNCS.PHASECHK.TRANS64.TRYWAIT P0, [R0+URZ+0x58], R3 ;  /* 0x00005803000075a7 */ /* 0x0002a600080011ff */
[----:B--2---:R-:W-:Y:S05]  /*4360*/  @!P0 NANOSLEEP.SYNCS 0x989680 ;  /* 0x009896800000895d */ /* 0x004fea0003900000 */
[----:B------:R-:W2:Y:S02]  /*4370*/  @!P0 SYNCS.PHASECHK.TRANS64 P0, [R0+URZ+0x58], R3 ;  /* 0x00005803000085a7 */ /* 0x000ea400080010ff */
[----:B--23--:R-:W-:Y:S05]  /*4380*/  @P0 EXIT ;  /* 0x000000000000094d */ /* 0x00cfea0003800000 */
[----:B------:R-:W-:Y:S05]  /*4390*/  BRA `(.L_x_77) ;  /* 0xfffffffc00e87947 */ /* 0x000fea000383ffff */
.L_x_68:
[----:B------:R-:W-:-:S06]  /*43a0*/  UISETP.GE.AND UP1, UPT, UR8, 0x4, UPT ;  /* 0x000000040800788c */ /* 0x000fcc000bf26270 */
[----:B------:R-:W-:-:S13]  /*43b0*/  PLOP3.LUT P0, PT, PT, PT, UP1, 0x80, 0x8 ;  /* 0x000000000008781c */ /* 0x000fda0003f0f018 */
[----:B------:R-:W-:Y:S05]  /*43c0*/  @!P0 EXIT ;  /* 0x000000000000894d */ /* 0x000fea0003800000 */
[----:B------:R-:W-:Y:S01]  /*43d0*/  BAR.SYNC.DEFER_BLOCKING 0x6, 0xa0 ;  /* 0x0182800000007b1d */ /* 0x000fe20000010000 */
[C---:B------:R-:W-:Y:S02]  /*43e0*/  IMAD.SHL.U32 R3, R166.reuse, 0x40, RZ ;  /* 0x00000040a6037824 */ /* 0x040fe400078e00ff */
[----:B------:R-:W-:Y:S02]  /*43f0*/  HFMA2 R76, -RZ, RZ, 0, 0 ;  /* 0x00000000ff4c7431 */ /* 0x000fe400000001ff */
[C---:B------:R-:W-:Y:S01]  /*4400*/  IMAD.SHL.U32 R168, R166.reuse, 0x8, RZ ;  /* 0x00000008a6a87824 */ /* 0x040fe200078e00ff */
[----:B------:R-:W-:Y:S01]  /*4410*/  CS2R R174, SRZ ;  /* 0x0000000000ae7805 */ /* 0x000fe2000001ff00 */
[----:B------:R-:W-:Y:S01]  /*4420*/  IMAD.U32 R79, R166, 0x10000, RZ ;  /* 0x00010000a64f7824 */ /* 0x000fe200078e00ff */
[----:B------:R-:W-:Y:S01]  /*4430*/  UMOV UR43, 0x400 ;  /* 0x00000400002b7882 */ /* 0x000fe20000000000 */
[----:B------:R-:W-:Y:S01]  /*4440*/  LOP3.LUT R5, R3, 0x180, RZ, 0xc0, !PT ;  /* 0x0000018003057812 */ /* 0x000fe200078ec0ff */
[----:B------:R-:W-:Y:S01]  /*4450*/  ULEA UR43, UR37, UR43, 0x18 ;  /* 0x0000002b252b7291 */ /* 0x000fe2000f8ec0ff */
[----:B------:R-:W1:Y:S01]  /*4460*/  LDC R167, c[0x0][0x370] ;  /* 0x0000dc00ffa77b82 */ /* 0x000e620000000800 */
[----:B------:R-:W-:Y:S01]  /*4470*/  LOP3.LUT R79, R79, 0x600000, RZ, 0xc0, !PT ;  /* 0x006000004f4f7812 */ /* 0x000fe200078ec0ff */
[----:B------:R-:W-:Y:S01]  /*4480*/  IMAD.MOV.U32 R181, RZ, RZ, RZ ;  /* 0x000000ffffb57224 */ /* 0x000fe200078e00ff */
[----:B------:R-:W-:Y:S01]  /*4490*/  LOP3.LUT R168, R5, 0x30, R168, 0xf8, !PT ;  /* 0x0000003005a87812 */ /* 0x000fe200078ef8a8 */
[----:B------:R-:W-:Y:S01]  /*44a0*/  UIADD3 UR4, UPT, UPT, UR43, 0x2200, URZ ;  /* 0x000022002b047890 */ /* 0x000fe2000fffe0ff */
[----:B------:R-:W-:Y:S01]  /*44b0*/  IMAD.MOV.U32 R173, RZ, RZ, RZ ;  /* 0x000000ffffad7224 */ /* 0x000fe200078e00ff */
[----:B------:R-:W2:Y:S01]  /*44c0*/  LDCU.64 UR46, c[0x0][0x348] ;  /* 0x00006900ff2e77ac */ /* 0x000ea20008000a00 */
[----:B------:R-:W-:Y:S01]  /*44d0*/  LOP3.LUT R168, R168, 0x1e40, R3, 0xf8, !PT ;  /* 0x00001e40a8a87812 */ /* 0x000fe200078ef803 */
[----:B------:R-:W4:Y:S01]  /*44e0*/  LDC R74, c[0x0][0xb0c] ;  /* 0x0002c300ff4a7b82 */ /* 0x000f220000000800 */
[----:B------:R-:W-:Y:S01]  /*44f0*/  IMAD.SHL.U32 R3, R166, 0x10, RZ ;  /* 0x00000010a6037824 */ /* 0x000fe200078e00ff */
[----:B------:R-:W-:Y:S01]  /*4500*/  MOV R179, UR4 ;  /* 0x0000000400b37c02 */ /* 0x000fe20008000f00 */
[----:B------:R-:W1:Y:S03]  /*4510*/  LDCU.64 UR38, c[0x0][0x888] ;  /* 0x00011100ff2677ac */ /* 0x000e660008000a00 */
[C---:B------:R-:W-:Y:S01]  /*4520*/  LOP3.LUT R5, R3.reuse, 0x20, RZ, 0xc0, !PT ;  /* 0x0000002003057812 */ /* 0x040fe200078ec0ff */
[----:B------:R-:W3:Y:S01]  /*4530*/  LDS R0, [UR43+0x120] ;  /* 0x0001202bff007984 */ /* 0x000ee20008000800 */
[----:B------:R-:W1:Y:S01]  /*4540*/  LDC R170, c[0x0][0xb20] ;  /* 0x0002c800ffaa7b82 */ /* 0x000e620000000800 */
[----:B------:R-:W-:Y:S01]  /*4550*/  LOP3.LUT R3, R3, 0x40, RZ, 0xc0, !PT ;  /* 0x0000004003037812 */ /* 0x000fe200078ec0ff */
[----:B------:R-:W-:-:S06]  /*4560*/  UIADD3 UR42, UPT, UPT, UR43, 0x200, URZ ;  /* 0x000002002b2a7890 */ /* 0x000fcc000fffe0ff */
[----:B------:R-:W1:Y:S08]  /*4570*/  LDC R73, c[0x0][0xb30] ;  /* 0x0002cc00ff497b82 */ /* 0x000e700000000800 */
[----:B------:R-:W1:Y:S08]  /*4580*/  LDC.64 R152, c[0x0][0xb10] ;  /* 0x0002c400ff987b82 */ /* 0x000e700000000a00 */
[----:B------:R-:W1:Y:S08]  /*4590*/  LDC.64 R70, c[0x0][0xb18] ;  /* 0x0002c600ff467b82 */ /* 0x000e700000000a00 */
[----:B------:R-:W1:Y:S01]  /*45a0*/  LDC.64 R148, c[0x0][0x888] ;  /* 0x00022200ff947b82 */ /* 0x000e620000000a00 */
[----:B---3--:R-:W-:-:S07]  /*45b0*/  IMAD.IADD R79, R0, 0x1, R79 ;  /* 0x00000001004f7824 */ /* 0x008fce00078e024f */
[----:B------:R-:W3:Y:S01]  /*45c0*/  LDC.64 R68, c[0x0][0xb28] ;  /* 0x0002ca00ff447b82 */ /* 0x000ee20000000a00 */
[----:B------:R-:W-:-:S05]  /*45d0*/  VIADD R0, R168, UR43 ;  /* 0x0000002ba8007c36 */ /* 0x000fca0008000000 */
[--C-:B------:R-:W-:Y:S02]  /*45e0*/  IADD3 R178, PT, PT, -R5, 0x200, R0.reuse ;  /* 0x0000020005b27810 */ /* 0x100fe40007ffe100 */
[----:B------:R-:W1:Y:S01]  /*45f0*/  LDC.64 R150, c[0x0][0x890] ;  /* 0x00022400ff967b82 */ /* 0x000e620000000a00 */
[----:B------:R-:W-:Y:S02]  /*4600*/  IADD3 R177, PT, PT, -R3, 0x200, R0 ;  /* 0x0000020003b17810 */ /* 0x000fe40007ffe100 */
[----:B------:R-:W-:-:S05]  /*4610*/  IMAD.IADD R176, R178, 0x1, -R3 ;  /* 0x00000001b2b07824 */ /* 0x000fca00078e0a03 */
[----:B------:R-:W1:Y:S08]  /*4620*/  LDC.64 R146, c[0x0][0x8b0] ;  /* 0x00022c00ff927b82 */ /* 0x000e700000000a00 */
[----:B------:R-:W1:Y:S08]  /*4630*/  LDC.64 R144, c[0x0][0x8a8] ;  /* 0x00022a00ff907b82 */ /* 0x000e700000000a00 */
[----:B--2-4-:R-:W1:Y:S02]  /*4640*/  LDC R172, c[0x0][0x374] ;  /* 0x0000dd00ffac7b82 */ /* 0x014e640000000800 */
.L_x_95:
[C---:B------:R-:W-:Y:S02]  /*4650*/  LEA R0, R181.reuse, UR43, 0x3 ;  /* 0x0000002bb5007c11 */ /* 0x040fe4000f8e18ff */
[----:B------:R-:W-:Y:S02]  /*4660*/  SHF.L.U32 R3, R174, 0x1f, RZ ;  /* 0x0000001fae037819 */ /* 0x000fe400000006ff */
[----:B------:R-:W-:Y:S02]  /*4670*/  LEA R16, R181, UR43, 0x4 ;  /* 0x0000002bb5107c11 */ /* 0x000fe4000f8e20ff */
[----:B--2---:R-:W2:Y:S02]  /*4680*/  SYNCS.PHASECHK.TRANS64.TRYWAIT P0, [R0+URZ+0x70], R3 ;  /* 0x00007003000075a7 */ /* 0x004ea400080011ff */
[----:B-12---:R-:W-:Y:S05]  /*4690*/  @!P0 BRA `(.L_x_78) ;  /* 0x0000002800788947 */ /* 0x006fea0003800000 */
.L_x_129:
[----:B------:R-:W4:Y:S01]  /*46a0*/  LDC.64 R12, c[0x0][0xb10] ;  /* 0x0002c400ff0c7b82 */ /* 0x000f220000000a00 */
[----:B------:R-:W3:Y:S01]  /*46b0*/  LDS.128 R16, [R16+0x100] ;  /* 0x0001000010107984 */ /* 0x000ee20000000c00 */
[----:B-1----:R-:W-:Y:S01]  /*46c0*/  ISETP.NE.AND P1, PT, R73, 0x1, PT ;  /* 0x000000014900780c */ /* 0x002fe20003f25270 */
[----:B--2---:R-:W-:Y:S01]  /*46d0*/  VIADD R0, R0, 0x80 ;  /* 0x0000008000007836 */ /* 0x004fe20000000000 */
[----:B------:R-:W-:Y:S04]  /*46e0*/  ISETP.GE.AND P0, PT, R72, 0x1, PT ;  /* 0x000000014800780c */ /* 0x000fe80003f06270 */
[----:B------:R-:W1:Y:S01]  /*46f0*/  LDC.64 R10, c[0x0][0xb18] ;  /* 0x0002c600ff0a7b82 */ /* 0x000e620000000a00 */
[----:B------:R-:W-:Y:S01]  /*4700*/  PRMT R0, RZ, 0x654, R0 ;  /* 0x00000654ff007816 */ /* 0x000fe20000000000 */
[----:B------:R-:W-:Y:S01]  /*4710*/  @!PT LDS RZ, [RZ] ;  /* 0x00000000fffff984 */ /* 0x000fe20000000800 */
[----:B------:R-:W-:Y:S01]  /*4720*/  @!PT LDS RZ, [RZ] ;  /* 0x00000000fffff984 */ /* 0x000fe20000000800 */
[----:B------:R-:W-:Y:S01]  /*4730*/  @!PT LDS RZ, [RZ] ;  /* 0x00000000fffff984 */ /* 0x000fe20000000800 */
[----:B------:R-:W-:Y:S01]  /*4740*/  @!PT LDS RZ, [RZ] ;  /* 0x00000000fffff984 */ /* 0x000fe20000000800 */
[----:B------:R2:W-:Y:S06]  /*4750*/  MEMBAR.ALL.CTA ;  /* 0x0000000000007992 */ /* 0x0005ec0000008000 */
[----:B--2---:R-:W2:Y:S01]  /*4760*/  FENCE.VIEW.ASYNC.S ;  /* 0x00000000000073c6 */ /* 0x004ea20000000000 */
[----:B------:R-:W1:Y:S08]  /*4770*/  @!P1 LDC R14, c[0x0][0xb20] ;  /* 0x0002c800ff0e9b82 */ /* 0x000e700000000800 */
[----:B------:R-:W1:Y:S01]  /*4780*/  @!P1 LDC R9, c[0x0][0xb0c] ;  /* 0x0002c300ff099b82 */ /* 0x000e620000000800 */
[----:B--2---:R2:W-:Y:S01]  /*4790*/  SYNCS.ARRIVE.TRANS64.RED.A1T0 RZ, [R0+URZ], RZ ;  /* 0x000000ff00ff79a7 */ /* 0x0045e200081004ff */
[----:B---3--:R-:W-:Y:S04]  /*47a0*/  LOP3.LUT P4, RZ, R18, 0x1, RZ, 0xc0, !PT ;  /* 0x0000000112ff7812 */ /* 0x008fe8000788c0ff */
[----:B------:R-:W-:Y:S09]  /*47b0*/  P2R R180, PR, RZ, 0x10 ;  /* 0x00000010ffb47803 */ /* 0x000ff20000000000 */
[----:B------:R-:W-:Y:S02]  /*47c0*/  @P4 MOV R77, R16 ;  /* 0x00000010004d4202 */ /* 0x000fe40000000f00 */
[----:B------:R-:W-:Y:S01]  /*47d0*/  @P4 LOP3.LUT R75, R17, 0xffff, RZ, 0xc0, !PT ;  /* 0x0000ffff114b4812 */ /* 0x000fe200078ec0ff */
[----:B--2-4-:R-:W-:Y:S06]  /*47e0*/  @!P0 BRA `(.L_x_79) ;  /* 0x0000000000a48947 */ /* 0x014fec0003800000 */
[----:B------:R-:W-:Y:S01]  /*47f0*/  IMAD.HI.U32 R21, R172, R71, RZ ;  /* 0x00000047ac157227 */ /* 0x000fe200078e00ff */
[----:B------:R-:W-:Y:S02]  /*4800*/  ISETP.NE.AND P0, PT, R70, 0x1, PT ;  /* 0x000000014600780c */ /* 0x000fe40003f05270 */
[----:B------:R-:W-:Y:S01]  /*4810*/  ISETP.NE.AND P2, PT, R72, 0x1, PT ;  /* 0x000000014800780c */ /* 0x000fe20003f45270 */
[----:B------:R-:W-:Y:S01]  /*4820*/  IMAD.HI.U32 R20, R167, R152, RZ ;  /* 0x00000098a7147227 */ /* 0x000fe200078e00ff */
[----:B------:R-:W-:Y:S02]  /*4830*/  SHF.R.U32.HI R21, RZ, R170, R21 ;  /* 0x000000aaff157219 */ /* 0x000fe40000011615 */
[----:B------:R-:W-:Y:S01]  /*4840*/  ISETP.NE.AND P3, PT, R74, 0x1, PT ;  /* 0x000000014a00780c */ /* 0x000fe20003f65270 */
[----:B------:R-:W-:Y:S01]  /*4850*/  IMAD.HI.U32 R24, R77, R152, RZ ;  /* 0x000000984d187227 */ /* 0x000fe200078e00ff */
[----:B------:R-:W-:Y:S02]  /*4860*/  SHF.R.U32.HI R20, RZ, R153, R20 ;  /* 0x00000099ff147219 */ /* 0x000fe40000011614 */
[----:B------:R-:W-:Y:S01]  /*4870*/  SEL R3, R172, R21, !P0 ;  /* 0x00000015ac037207 */ /* 0x000fe20004000000 */
[----:B------:R-:W-:Y:S01]  /*4880*/  IMAD.HI.U32 R21, R75, R71, RZ ;  /* 0x000000474b157227 */ /* 0x000fe200078e00ff */
[----:B------:R-:W-:Y:S02]  /*4890*/  SEL R7, R167, R20, !P3 ;  /* 0x00000014a7077207 */ /* 0x000fe40005800000 */
[----:B------:R-:W-:Y:S01]  /*48a0*/  SHF.R.U32.HI R24, RZ, R153, R24 ;  /* 0x00000099ff187219 */ /* 0x000fe20000011618 */
[-C--:B------:R-:W-:Y:S04]  /*48b0*/  IMAD.HI.U32 R20, R3, R68.reuse, RZ ;  /* 0x0000004403147227 */ /* 0x080fe800078e00ff */
[----:B------:R-:W-:Y:S01]  /*48c0*/  IMAD.HI.U32 R22, R7, R68, RZ ;  /* 0x0000004407167227 */ /* 0x000fe200078e00ff */
[-C--:B------:R-:W-:Y:S02]  /*48d0*/  @P2 SHF.R.U32.HI R3, RZ, R69.reuse, R20 ;  /* 0x00000045ff032219 */ /* 0x080fe40000011614 */
[----:B------:R-:W-:Y:S02]  /*48e0*/  SHF.R.U32.HI R20, RZ, R170, R21 ;  /* 0x000000aaff147219 */ /* 0x000fe40000011615 */
[----:B------:R-:W-:Y:S01]  /*48f0*/  @P2 SHF.R.U32.HI R7, RZ, R69, R22 ;  /* 0x00000045ff072219 */ /* 0x000fe20000011616 */
[C---:B------:R-:W-:Y:S01]  /*4900*/  IMAD R2, R72.reuse, R3, RZ ;  /* 0x0000000348027224 */ /* 0x040fe200078e02ff */
[----:B------:R-:W-:Y:S02]  /*4910*/  SEL R5, R75, R20, !P0 ;  /* 0x000000144b057207 */ /* 0x000fe40004000000 */
[----:B------:R-:W-:Y:S01]  /*4920*/  SEL R3, R77, R24, !P3 ;  /* 0x000000184d037207 */ /* 0x000fe20005800000 */
[----:B------:R-:W-:Y:S01]  /*4930*/  IMAD R4, R72, R7, RZ ;  /* 0x0000000748047224 */ /* 0x000fe200078e02ff */
[C---:B------:R-:W-:Y:S01]  /*4940*/  ISETP.GE.AND P0, PT, R5.reuse, R2, PT ;  /* 0x000000020500720c */ /* 0x040fe20003f06270 */
[----:B------:R-:W-:Y:S03]  /*4950*/  IMAD.HI.U32 R6, R5, R68, RZ ;  /* 0x0000004405067227 */ /* 0x000fe600078e00ff */
[----:B------:R-:W-:Y:S01]  /*4960*/  ISETP.GE.OR P0, PT, R3, R4, P0 ;  /* 0x000000040300720c */ /* 0x000fe20000706670 */
[----:B------:R-:W-:Y:S01]  /*4970*/  IMAD.MOV R4, RZ, RZ, -R3 ;  /* 0x000000ffff047224 */ /* 0x000fe200078e0a03 */
[-C--:B------:R-:W-:Y:S03]  /*4980*/  SHF.R.U32.HI R6, RZ, R69.reuse, R6 ;  /* 0x00000045ff067219 */ /* 0x080fe60000011606 */
[----:B------:R-:W-:Y:S01]  /*4990*/  IMAD R77, R74, R4, R77 ;  /* 0x000000044a4d7224 */ /* 0x000fe200078e024d */
[----:B------:R-:W-:Y:S05]  /*49a0*/  SEL R15, R5, R6, !P2 ;  /* 0x00000006050f7207 */ /* 0x000fea0005000000 */
[----:B------:R-:W-:Y:S02]  /*49b0*/  IMAD.MOV R6, RZ, RZ, -R15 ;  /* 0x000000ffff067224 */ /* 0x000fe400078e0a0f */
[C---:B------:R-:W-:Y:S04]  /*49c0*/  @!P0 IMAD.HI.U32 R2, R3.reuse, R68, RZ ;  /* 0x0000004403028227 */ /* 0x040fe800078e00ff */
[----:B------:R-:W-:Y:S01]  /*49d0*/  IMAD R6, R72, R6, R5 ;  /* 0x0000000648067224 */ /* 0x000fe200078e0205 */
[----:B------:R-:W-:Y:S04]  /*49e0*/  @!P0 SHF.R.U32.HI R2, RZ, R69, R2 ;  /* 0x00000045ff028219 */ /* 0x000fe80000011602 */
[----:B------:R-:W-:Y:S02]  /*49f0*/  @!P0 SEL R0, R3, R2, !P2 ;  /* 0x0000000203008207 */ /* 0x000fe40005000000 */
[----:B------:R-:W-:Y:S02]  /*4a00*/  IADD3 R2, PT, PT, -R5, RZ, RZ ;  /* 0x000000ff05027210 */ /* 0x000fe40007ffe1ff */
[----:B------:R-:W-:Y:S01]  /*4a10*/  @!P0 IADD3 R8, PT, PT, R15, -R0, RZ ;  /* 0x800000000f088210 */ /* 0x000fe20007ffe0ff */
[----:B------:R-:W-:Y:S02]  /*4a20*/  @!P0 IMAD R0, R7, R6, R0 ;  /* 0x0000000607008224 */ /* 0x000fe400078e0200 */
[----:B------:R-:W-:Y:S02]  /*4a30*/  IMAD R75, R70, R2, R75 ;  /* 0x00000002464b7224 */ /* 0x000fe400078e024b */
[----:B------:R-:W-:Y:S02]  /*4a40*/  @!P0 IMAD R5, R8, R72, R3 ;  /* 0x0000004808058224 */ /* 0x000fe400078e0203 */
[----:B------:R-:W-:Y:S04]  /*4a50*/  @!P0 IMAD.MOV.U32 R3, RZ, RZ, R0 ;  /* 0x000000ffff038224 */ /* 0x000fe800078e0000 */
[----:B------:R-:W-:Y:S02]  /*4a60*/  IMAD R77, R3, R74, R77 ;  /* 0x0000004a034d7224 */ /* 0x000fe400078e024d */
[----:B------:R-:W-:Y:S07]  /*4a70*/  IMAD R75, R5, R70, R75 ;  /* 0x00000046054b7224 */ /* 0x000fee00078e024b */
.L_x_79:
[----:B------:R-:W-:Y:S01]  /*4a80*/  @!P1 IMAD.HI.U32 R0, R77, R12, RZ ;  /* 0x0000000c4d009227 */ /* 0x000fe200078e00ff */
[----:B-1----:R-:W-:Y:S01]  /*4a90*/  @!P1 ISETP.NE.AND P0, PT, R10, 0x1, PT ;  /* 0x000000010a00980c */ /* 0x002fe20003f05270 */
[----:B------:R-:W-:Y:S01]  /*4aa0*/  ULOP3.LUT UP0, URZ, UR42, 0x1b0, URZ, 0xc0, !UPT ;  /* 0x000001b02aff7892 */ /* 0x000fe2000f80c0ff */
[----:B------:R-:W-:Y:S01]  /*4ab0*/  @!P1 ISETP.NE.AND P2, PT, R9, 0x1, PT ;  /* 0x000000010900980c */ /* 0x000fe20003f45270 */
[----:B------:R-:W-:Y:S01]  /*4ac0*/  @!P1 IMAD.HI.U32 R3, R75, R11, RZ ;  /* 0x0000000b4b039227 */ /* 0x000fe200078e00ff */
[----:B------:R-:W-:Y:S02]  /*4ad0*/  @!P1 SHF.R.U32.HI R0, RZ, R13, R0 ;  /* 0x0000000dff009219 */ /* 0x000fe40000011600 */
[----:B------:R-:W-:Y:S01]  /*4ae0*/  @P4 SHF.R.U32.HI R171, RZ, 0x10, R17 ;  /* 0x00000010ffab4819 */ /* 0x000fe20000011611 */
[----:B------:R-:W-:Y:S01]  /*4af0*/  VIADD R181, R181, 0x1 ;  /* 0x00000001b5b57836 */ /* 0x000fe20000000000 */
[----:B------:R-:W-:Y:S02]  /*4b00*/  @!P1 SHF.R.U32.HI R2, RZ, R14, R3 ;  /* 0x0000000eff029219 */ /* 0x000fe40000011603 */
[----:B------:R-:W-:Y:S02]  /*4b10*/  @!P1 SEL R3, R77, R0, !P2 ;  /* 0x000000004d039207 */ /* 0x000fe40005000000 */
[----:B------:R-:W-:Y:S05]  /*4b20*/  @!P1 SEL R2, R75, R2, !P0 ;  /* 0x000000024b029207 */ /* 0x000fea0004000000 */
[----:B------:R-:W-:Y:S02]  /*4b30*/  @!P1 IMAD.IADD R0, R2, 0x1, -R3 ;  /* 0x0000000102009824 */ /* 0x000fe400078e0a03 */
[----:B------:R-:W-:Y:S02]  /*4b40*/  @!P1 IMAD.IADD R2, R3, 0x1, -R2 ;  /* 0x0000000103029824 */ /* 0x000fe400078e0a02 */
[----:B------:R-:W-:Y:S02]  /*4b50*/  @!P1 IMAD R77, R0, R9, R77 ;  /* 0x00000009004d9224 */ /* 0x000fe400078e024d */
[----:B------:R-:W-:Y:S01]  /*4b60*/  @!P1 IMAD R75, R2, R10, R75 ;  /* 0x0000000a024b9224 */ /* 0x000fe200078e024b */
[----:B------:R-:W-:Y:S06]  /*4b70*/  BRA.U !UP0, `(.L_x_80) ;  /* 0x0000000108407547 */ /* 0x000fec000b800000 */
[----:B------:R-:W1:Y:S01]  /*4b80*/  LDCU.64 UR8, c[0x4][0x80] ;  /* 0x01001000ff0877ac */ /* 0x000e620008000a00 */
[----:B------:R-:W-:Y:S01]  /*4b90*/  MOV R3, 0x0 ;  /* 0x0000000000037802 */ /* 0x000fe20000000f00 */
[----:B------:R-:W-:Y:S02]  /*4ba0*/  HFMA2 R12, -RZ, RZ, 0, 5.9604644775390625e-08 ;  /* 0x00000001ff0c7431 */ /* 0x000fe400000001ff */
[----:B------:R-:W-:Y:S02]  /*4bb0*/  IMAD.MOV.U32 R8, RZ, RZ, 0x70 ;  /* 0x00000070ff087424 */ /* 0x000fe400078e00ff */
[----:B------:R-:W-:Y:S01]  /*4bc0*/  IMAD.MOV.U32 R13, RZ, RZ, RZ ;  /* 0x000000ffff0d7224 */ /* 0x000fe200078e00ff */
[----:B------:R-:W2:Y:S01]  /*4bd0*/  LDCU.64 UR6, c[0x4][0x88] ;  /* 0x01001100ff0677ac */ /* 0x000ea20008000a00 */
[----:B------:R-:W3:Y:S01]  /*4be0*/  LDC.64 R2, c[0x4][R3] ;  /* 0x0100000003027b82 */ /* 0x000ee20000000a00 */
[----:B------:R-:W4:Y:S01]  /*4bf0*/  LDCU.64 UR4, c[0x4][0x8] ;  /* 0x01000100ff0477ac */ /* 0x000f220008000a00 */
[----:B-1----:R-:W-:Y:S01]  /*4c00*/  MOV R5, UR9 ;  /* 0x0000000900057c02 */ /* 0x002fe20008000f00 */
[----:B------:R-:W-:Y:S01]  /*4c10*/  IMAD.U32 R4, RZ, RZ, UR8 ;  /* 0x00000008ff047e24 */ /* 0x000fe2000f8e00ff */
[----:B--2---:R-:W-:Y:S01]  /*4c20*/  MOV R7, UR7 ;  /* 0x0000000700077c02 */ /* 0x004fe20008000f00 */
[----:B------:R-:W-:Y:S01]  /*4c30*/  IMAD.U32 R6, RZ, RZ, UR6 ;  /* 0x00000006ff067e24 */ /* 0x000fe2000f8e00ff */
[----:B----4-:R-:W-:Y:S01]  /*4c40*/  MOV R11, UR5 ;  /* 0x00000005000b7c02 */ /* 0x010fe20008000f00 */
[----:B------:R-:W-:Y:S02]  /*4c50*/  IMAD.U32 R10, RZ, RZ, UR4 ;  /* 0x00000004ff0a7e24 */ /* 0x000fe4000f8e00ff */
[----:B------:R-:W-:Y:S07]  /*4c60*/  LEPC R20, `(.L_x_80) ;  /* 0x000000001014794e */ /* 0x000fee0000000000 */
[----:B---3-5:R-:W-:Y:S05]  /*4c70*/  CALL.ABS.NOINC R2 ;  /* 0x0000000002007343 */ /* 0x028fea0003c00000 */
.L_x_80:
[----:B------:R-:W-:Y:S01]  /*4c80*/  LOP3.LUT P0, RZ, R179, 0x1b0, RZ, 0xc0, !PT ;  /* 0x000001b0b3ff7812 */ /* 0x000fe2000780c0ff */
[----:B------:R-:W-:Y:S11]  /*4c90*/  BSSY.RECONVERGENT B6, `(.L_x_81) ;  /* 0x0000013000067945 */ /* 0x000ff60003800200 */
[----:B------:R-:W-:Y:S01]  /*4ca0*/  @!UPT UIADD3 URZ, UPT, UPT, URZ, URZ, URZ ;  /* 0x000000fffffff290 */ /* 0x000fe2000fffe0ff */
[----:B------:R-:W-:Y:S05]  /*4cb0*/  @!P0 BRA `(.L_x_82) ;  /* 0x0000000000408947 */ /* 0x000fea0003800000 */
        /* <DEDUP_REMOVED lines=16> */
.L_x_82:
[----:B------:R-:W-:Y:S05]  /*4dc0*/  BSYNC.RECONVERGENT B6 ;  /* 0x0000000000067941 */ /* 0x000fea0003800200 */
.L_x_81:
[----:B------:R-:W-:Y:S01]  /*4dd0*/  ISETP.NE.U32.AND P3, PT, R150, RZ, PT ;  /* 0x000000ff9600720c */ /* 0x000fe20003f65070 */
[----:B------:R-:W-:Y:S01]  /*4de0*/  UISETP.NE.AND UP1, UPT, UR44, URZ, UPT ;  /* 0x000000ff2c00728c */ /* 0x000fe2000bf25270 */
[----:B------:R-:W-:Y:S02]  /*4df0*/  ISETP.NE.U32.AND P4, PT, R146, RZ, PT ;  /* 0x000000ff9200720c */ /* 0x000fe40003f85070 */
[----:B------:R-:W-:Y:S02]  /*4e00*/  ISETP.NE.AND.EX P3, PT, R151, RZ, PT, P3 ;  /* 0x000000ff9700720c */ /* 0x000fe40003f65330 */
[----:B------:R-:W-:Y:S02]  /*4e10*/  PLOP3.LUT P1, PT, PT, PT, PT, 0x8, 0x80 ;  /* 0x000000000080781c */ /* 0x000fe40003f2e170 */
[----:B------:R-:W-:Y:S02]  /*4e20*/  PLOP3.LUT P0, PT, PT, PT, UP1, 0x80, 0x8 ;  /* 0x000000000008781c */ /* 0x000fe40003f0f018 */
[----:B------:R-:W-:Y:S02]  /*4e30*/  ISETP.NE.AND.EX P4, PT, R147, RZ, PT, P4 ;  /* 0x000000ff9300720c */ /* 0x000fe40003f85340 */
[----:B------:R-:W1:Y:S09]  /*4e40*/  @UP1 LDCU.64 UR4, c[0x0][0x888] ;  /* 0x00011100ff0417ac */ /* 0x000e720008000a00 */
[----:B------:R-:W-:Y:S01]  /*4e50*/  @P0 PLOP3.LUT P1, PT, P3, PT, PT, 0x80, 0x8 ;  /* 0x000000000008081c */ /* 0x000fe20001f2f070 */
[----:B-1----:R-:W-:Y:S04]  /*4e60*/  @UP1 UISETP.NE.U32.AND UP0, UPT, UR4, URZ, UPT ;  /* 0x000000ff0400128c */ /* 0x002fe8000bf05070 */
[----:B------:R-:W-:Y:S04]  /*4e70*/  @UP1 UISETP.NE.AND.EX UP0, UPT, UR5, URZ, UPT, UP0 ;  /* 0x000000ff0500128c */ /* 0x000fe8000bf05300 */
[----:B------:R-:W-:Y:S01]  /*4e80*/  @UP1 USEL UR4, URZ, 0xffffffff, UP0 ;  /* 0xffffffffff041887 */ /* 0x000fe20008000000 */
[----:B------:R-:W-:Y:S11]  /*4e90*/  @!P3 BRA `(.L_x_83) ;  /* 0x00000000002cb947 */ /* 0x000ff60003800000 */
[----:B------:R-:W-:Y:S01]  /*4ea0*/  ISETP.NE.U32.AND P2, PT, R148, RZ, PT ;  /* 0x000000ff9400720c */ /* 0x000fe20003f45070 */
[----:B------:R-:W-:Y:S03]  /*4eb0*/  IMAD.MOV.U32 R164, RZ, RZ, 0x1 ;  /* 0x00000001ffa47424 */ /* 0x000fe600078e00ff */
[----:B------:R-:W-:Y:S11]  /*4ec0*/  ISETP.NE.AND.EX P2, PT, R149, RZ, PT, P2 ;  /* 0x000000ff9500720c */ /* 0x000ff60003f45320 */
[----:B------:R-:W-:Y:S02]  /*4ed0*/  @!UPT UIADD3 URZ, UPT, UPT, URZ, URZ, URZ ;  /* 0x000000fffffff290 */ /* 0x000fe4000fffe0ff */
[----:B------:R-:W1:Y:S01]  /*4ee0*/  @P2 LDC.64 R2, c[0x0][0x888] ;  /* 0x00022200ff022b82 */ /* 0x000e620000000a00 */
[----:B------:R-:W-:Y:S04]  /*4ef0*/  @P2 IMAD R0, R150, UR36, RZ ;  /* 0x0000002496002c24 */ /* 0x000fe8000f8e02ff */
[----:B-1----:R-:W-:Y:S04]  /*4f00*/  @P2 IMAD.WIDE R2, R0, 0x4, R2 ;  /* 0x0000000400022825 */ /* 0x002fe800078e0202 */
[----:B------:R-:W-:Y:S01]  /*4f10*/  HFMA2 R0, -RZ, RZ, 0, 5.9604644775390625e-08 ;  /* 0x00000001ff007431 */ /* 0x000fe200000001ff */
[----:B-----5:R1:W5:Y:S04]  /*4f20*/  @P2 LDG.E R81, desc[UR40][R2.64] ;  /* 0x0000002802512981 */ /* 0x020368000c1e1900 */
[----:B------:R-:W-:Y:S01]  /*4f30*/  @!P2 PRMT R164, R0, 0x7610, R164 ;  /* 0x0000761000a4a816 */ /* 0x000fe200000000a4 */
[----:B-1----:R-:W2:Y:S06]  /*4f40*/  @!P2 LDC R81, c[0x0][0x880] ;  /* 0x00022000ff51ab82 */ /* 0x002eac0000000800 */
.L_x_83:
[----:B------:R-:W-:Y:S05]  /*4f50*/  @!P4 BRA `(.L_x_84) ;  /* 0x000000000020c947 */ /* 0x000fea0003800000 */
[----:B------:R-:W-:Y:S04]  /*4f60*/  ISETP.NE.U32.AND P2, PT, R144, RZ, PT ;  /* 0x000000ff9000720c */ /* 0x000fe80003f45070 */
[----:B------:R-:W-:Y:S11]  /*4f70*/  ISETP.NE.AND.EX P2, PT, R145, RZ, PT, P2 ;  /* 0x000000ff9100720c */ /* 0x000ff60003f45320 */
[----:B------:R-:W-:Y:S02]  /*4f80*/  @!UPT UIADD3 URZ, UPT, UPT, URZ, URZ, URZ ;  /* 0x000000fffffff290 */ /* 0x000fe4000fffe0ff */
[----:B------:R-:W1:Y:S01]  /*4f90*/  @P2 LDC.64 R2, c[0x0][0x8a8] ;  /* 0x00022a00ff022b82 */ /* 0x000e620000000a00 */
[----:B------:R-:W-:Y:S04]  /*4fa0*/  @P2 IMAD R0, R146, UR36, RZ ;  /* 0x0000002492002c24 */ /* 0x000fe8000f8e02ff */
[----:B-1----:R-:W-:Y:S05]  /*4fb0*/  @P2 IMAD.WIDE R2, R0, 0x4, R2 ;  /* 0x0000000400022825 */ /* 0x002fea00078e0202 */
[----:B-----5:R1:W5:Y:S02]  /*4fc0*/  @P2 LDG.E R78, desc[UR40][R2.64] ;  /* 0x00000028024e2981 */ /* 0x020364000c1e1900 */
[----:B-1----:R-:W3:Y:S02]  /*4fd0*/  @!P2 LDC R78, c[0x0][0x8a0] ;  /* 0x00022800ff4eab82 */ /* 0x002ee40000000800 */
.L_x_84:
[----:B--2--5:R-:W-:Y:S01]  /*4fe0*/  @P0 FSETP.NEU.AND P4, PT, R81, RZ, PT ;  /* 0x000000ff5100020b */ /* 0x024fe20003f8d000 */
[----:B------:R-:W-:Y:S01]  /*4ff0*/  IMAD.U32 R0, RZ, RZ, UR4 ;  /* 0x00000004ff007e24 */ /* 0x000fe2000f8e00ff */
[----:B------:R-:W-:Y:S01]  /*5000*/  @P0 LOP3.LUT P2, RZ, R164, 0xff, RZ, 0xc0, !PT ;  /* 0x000000ffa4ff0812 */ /* 0x000fe2000784c0ff */
[----:B------:R-:W-:Y:S01]  /*5010*/  BSSY B1, `(.L_x_85) ;  /* 0x000003d000017945 */ /* 0x000fe20003800000 */
[----:B------:R-:W-:Y:S01]  /*5020*/  @P0 SEL R3, RZ, 0xffffffff, P4 ;  /* 0xffffffffff030807 */ /* 0x000fe20002000000 */
[C---:B------:R-:W-:Y:S01]  /*5030*/  IMAD R64, R76.reuse, 0x40, R79 ;  /* 0x000000404c407824 */ /* 0x040fe200078e024f */
[----:B------:R-:W-:Y:S02]  /*5040*/  LEA R156, R76, UR43, 0x3 ;  /* 0x0000002b4c9c7c11 */ /* 0x000fe4000f8e18ff */
[----:B------:R-:W-:Y:S02]  /*5050*/  CS2R R86, SRZ ;  /* 0x0000000000567805 */ /* 0x000fe4000001ff00 */
[----:B------:R-:W-:Y:S02]  /*5060*/  @P1 SEL R3, R0, R3, !P2 ;  /* 0x0000000300031207 */ /* 0x000fe40005000000 */
[----:B------:R-:W-:Y:S02]  /*5070*/  CS2R R84, SRZ ;  /* 0x0000000000547805 */ /* 0x000fe4000001ff00 */
[----:B------:R-:W-:Y:S02]  /*5080*/  SHF.L.U32 R5, R175, 0x1f, RZ ;  /* 0x0000001faf057819 */ /* 0x000fe400000006ff */
[----:B------:R-:W-:Y:S02]  /*5090*/  CS2R R90, SRZ ;  /* 0x00000000005a7805 */ /* 0x000fe4000001ff00 */
[----:B------:R-:W-:Y:S02]  /*50a0*/  @P0 LOP3.LUT R3, R3, 0x1, RZ, 0xc0, !PT ;  /* 0x0000000103030812 */ /* 0x000fe400078ec0ff */
[----:B------:R-:W-:Y:S02]  /*50b0*/  CS2R R88, SRZ ;  /* 0x0000000000587805 */ /* 0x000fe4000001ff00 */
[----:B------:R-:W-:Y:S02]  /*50c0*/  PLOP3.LUT P5, PT, PT, PT, PT, 0x8, 0x80 ;  /* 0x000000000080781c */ /* 0x000fe40003fae170 */
[----:B------:R-:W-:Y:S02]  /*50d0*/  CS2R R98, SRZ ;  /* 0x0000000000627805 */ /* 0x000fe4000001ff00 */
[----:B------:R-:W-:Y:S02]  /*50e0*/  ISETP.NE.U32.OR P1, PT, R3, 0x1, !P0 ;  /* 0x000000010300780c */ /* 0x000fe40004725470 */
[----:B------:R-:W-:Y:S02]  /*50f0*/  CS2R R96, SRZ ;  /* 0x0000000000607805 */ /* 0x000fe4000001ff00 */
[----:B------:R-:W-:Y:S02]  /*5100*/  CS2R R94, SRZ ;  /* 0x00000000005e7805 */ /* 0x000fe4000001ff00 */
[----:B------:R-:W-:Y:S07]  /*5110*/  CS2R R92, SRZ ;  /* 0x00000000005c7805 */ /* 0x000fee000001ff00 */
[----:B------:R-:W-:Y:S04]  /*5120*/  @P1 SHF.L.U32 R2, R173, 0x1f, RZ ;  /* 0x0000001fad021819 */ /* 0x000fe800000006ff */
[----:B------:R-:W1:Y:S01]  /*5130*/  @P1 SYNCS.PHASECHK.TRANS64.TRYWAIT P0, [UR43+0x50], R2 ;  /* 0x00005002ff0015a7 */ /* 0x000e62000800112b */
[----:B------:R2:W4:Y:S01]  /*5140*/  SYNCS.PHASECHK.TRANS64.TRYWAIT P4, [R156+URZ+0x90], R5 ;  /* 0x000090059c0075a7 */ /* 0x00052200080811ff */
[----:B-1----:R-:W-:Y:S01]  /*5150*/  @P1 PLOP3.LUT P5, PT, P0, PT, PT, 0x8, 0x80 ;  /* 0x000000000080181c */ /* 0x002fe200007ae170 */
[----:B------:R-:W-:Y:S01]  /*5160*/  @!UPT UIADD3 URZ, UPT, UPT, URZ, URZ, URZ ;  /* 0x000000fffffff290 */ /* 0x000fe2000fffe0ff */
[----:B--2-4-:R-:W-:Y:S11]  /*5170*/  @!P1 BRA `(.L_x_86) ;  /* 0x0000000000989947 */ /* 0x014ff60003800000 */
[----:B------:R-:W-:Y:S01]  /*5180*/  ISETP.NE.U32.AND P0, PT, RZ, UR38, PT ;  /* 0x00000026ff007c0c */ /* 0x000fe2000bf05070 */
[----:B------:R-:W-:Y:S01]  /*5190*/  BSSY B0, `(.L_x_87) ;  /* 0x0000016000007945 */ /* 0x000fe20003800000 */
[----:B------:R-:W-:Y:S02]  /*51a0*/  FSETP.NEU.AND P2, PT, R81, RZ, PT ;  /* 0x000000ff5100720b */ /* 0x000fe40003f4d000 */
[----:B------:R-:W-:Y:S02]  /*51b0*/  CS2R R94, SRZ ;  /* 0x00000000005e7805 */ /* 0x000fe4000001ff00 */
[----:B------:R-:W-:Y:S02]  /*51c0*/  ISETP.NE.AND.EX P0, PT, RZ, UR39, PT, P0 ;  /* 0x00000027ff007c0c */ /* 0x000fe4000bf05300 */
[----:B------:R-:W-:Y:S02]  /*51d0*/  CS2R R92, SRZ ;  /* 0x00000000005c7805 */ /* 0x000fe4000001ff00 */
[----:B------:R-:W-:Y:S02]  /*51e0*/  LOP3.LUT P1, RZ, R164, 0xff, RZ, 0xc0, !PT ;  /* 0x000000ffa4ff7812 */ /* 0x000fe4000782c0ff */
[----:B------:R-:W-:Y:S02]  /*51f0*/  CS2R R98, SRZ ;  /* 0x0000000000627805 */ /* 0x000fe4000001ff00 */
[----:B------:R-:W-:Y:S02]  /*5200*/  SEL R0, RZ, 0xffffffff, P2 ;  /* 0xffffffffff007807 */ /* 0x000fe40001000000 */
[----:B------:R-:W-:Y:S02]  /*5210*/  CS2R R96, SRZ ;  /* 0x0000000000607805 */ /* 0x000fe4000001ff00 */
[----:B------:R-:W-:Y:S02]  /*5220*/  SEL R3, RZ, 0xffffffff, P0 ;  /* 0xffffffffff037807 */ /* 0x000fe40000000000 */
[----:B------:R-:W-:Y:S02]  /*5230*/  CS2R R90, SRZ ;  /* 0x00000000005a7805 */ /* 0x000fe4000001ff00 */
[----:B------:R-:W-:Y:S02]  /*5240*/  CS2R R88, SRZ ;  /* 0x0000000000587805 */ /* 0x000fe4000001ff00 */
[----:B------:R-:W-:Y:S02]  /*5250*/  CS2R R86, SRZ ;  /* 0x0000000000567805 */ /* 0x000fe4000001ff00 */
[----:B------:R-:W-:Y:S02]  /*5260*/  @P3 SEL R0, R3, R0, !P1 ;  /* 0x0000000003003207 */ /* 0x000fe40004800000 */
[----:B------:R-:W-:Y:S02]  /*5270*/  CS2R R84, SRZ ;  /* 0x0000000000547805 */ /* 0x000fe4000001ff00 */
[----:B------:R-:W-:Y:S04]  /*5280*/  LOP3.LUT R0, R0, 0x1, RZ, 0xc0, !PT ;  /* 0x0000000100007812 */ /* 0x000fe800078ec0ff */
[----:B------:R-:W-:Y:S01]  /*5290*/  ISETP.NE.U32.AND P0, PT, R0, 0x1, PT ;  /* 0x000000010000780c */ /* 0x000fe20003f05070 */
[----:B------:R-:W-:Y:S01]  /*52a0*/  @!UPT UIADD3 URZ, UPT, UPT, URZ, URZ, URZ ;  /* 0x000000fffffff290 */ /* 0x000fe2000fffe0ff */
[----:B------:R-:W-:Y:S11]  /*52b0*/  @!P5 BRA `(.L_x_88) ;  /* 0x00000000000cd947 */ /* 0x000ff60003800000 */
[----:B------:R-:W-:Y:S04]  /*52c0*/  SHF.L.U32 R3, R173, 0x1f, RZ ;  /* 0x0000001fad037819 */ /* 0x000fe800000006ff */
[----:B------:R-:W1:Y:S02]  /*52d0*/  SYNCS.PHASECHK.TRANS64.TRYWAIT P1, [UR43+0x50], R3 ;  /* 0x00005003ff0075a7 */ /* 0x000e64000802112b */
[----:B-1----:R-:W-:Y:S05]  /*52e0*/  @!P1 BRA `(.L_x_89) ;  /* 0x0000001c00789947 */ /* 0x002fea0003800000 */
.L_x_88:
[----:B------:R-:W-:Y:S05]  /*52f0*/  BSYNC B0 ;  /* 0x0000000000007941 */ /* 0x000fea0003800000 */
.L_x_87:
[----:B------:R2:W4:Y:S01]  /*5300*/  @P0 LDS.128 R92, [R168+UR43+0x200] ;  /* 0x0002002ba85c0984 */ /* 0x0005220008000c00 */
[----:B------:R-:W-:Y:S01]  /*5310*/  UIADD3 UR4, UPT, UPT, UR43, 0x58, URZ ;  /* 0x000000582b047890 */ /* 0x000fe2000fffe0ff */
[----:B------:R-:W-:Y:S02]  /*5320*/  LOP3.LUT R173, R173, 0x1, RZ, 0x3c, !PT ;  /* 0x00000001adad7812 */ /* 0x000fe400078e3cff */
[----:B------:R2:W1:Y:S01]  /*5330*/  @P0 LDS.128 R96, [R178+0x10] ;  /* 0x00001000b2600984 */ /* 0x0004620000000c00 */
[----:B------:R-:W-:Y:S03]  /*5340*/  UPRMT UR4, UR37, 0x654, UR4 ;  /* 0x0000065425047896 */ /* 0x000fe60008000004 */
[----:B------:R2:W1:Y:S04]  /*5350*/  @P0 LDS.128 R88, [R177+0x20] ;  /* 0x00002000b1580984 */ /* 0x0004680000000c00 */
[----:B------:R2:W1:Y:S01]  /*5360*/  @P0 LDS.128 R84, [R176+0x30] ;  /* 0x00003000b0540984 */ /* 0x0004620000000c00 */
[----:B------:R-:W-:Y:S01]  /*5370*/  @!PT LDS RZ, [RZ] ;  /* 0x00000000fffff984 */ /* 0x000fe20000000800 */
[----:B------:R-:W-:Y:S01]  /*5380*/  @!PT LDS RZ, [RZ] ;  /* 0x00000000fffff984 */ /* 0x000fe20000000800 */
[----:B------:R-:W-:Y:S01]  /*5390*/  @!PT LDS RZ, [RZ] ;  /* 0x00000000fffff984 */ /* 0x000fe20000000800 */
[----:B------:R-:W-:Y:S01]  /*53a0*/  @!PT LDS RZ, [RZ] ;  /* 0x00000000fffff984 */ /* 0x000fe20000000800 */
[----:B------:R5:W-:Y:S06]  /*53b0*/  MEMBAR.ALL.CTA ;  /* 0x0000000000007992 */ /* 0x000bec0000008000 */
[----:B-----5:R-:W5:Y:S02]  /*53c0*/  FENCE.VIEW.ASYNC.S ;  /* 0x00000000000073c6 */ /* 0x020f640000000000 */
[----:B-----5:R-:W-:Y:S01]  /*53d0*/  SYNCS.ARRIVE.TRANS64.RED.A1T0 RZ, [UR4], RZ ;  /* 0x000000ffffff79a7 */ /* 0x020fe20008100404 */
.L_x_86:
[----:B------:R-:W-:Y:S05]  /*53e0*/  BSYNC B1 ;  /* 0x0000000000017941 */ /* 0x000fea0003800000 */
.L_x_85:
[----:B-1----:R-:W-:Y:S04]  /*53f0*/  SHF.R.U32.HI R0, RZ, 0x15, R64 ;  /* 0x00000015ff007819 */ /* 0x002fe80000011640 */
[----:B------:R-:W-:Y:S01]  /*5400*/  LOP3.LUT P0, RZ, R0, 0x3, R169, 0x48, !PT ;  /* 0x0000000300ff7812 */ /* 0x000fe200078048a9 */
[----:B------:R-:W-:Y:S01]  /*5410*/  @!UPT UIADD3 URZ, UPT, UPT, URZ, URZ, URZ ;  /* 0x000000fffffff290 */ /* 0x000fe2000fffe0ff */
[----:B------:R-:W-:Y:S11]  /*5420*/  @P4 BRA `(.L_x_90) ;  /* 0x0000000000084947 */ /* 0x000ff60003800000 */
[----:B------:R-:W1:Y:S02]  /*5430*/  SYNCS.PHASECHK.TRANS64.TRYWAIT P1, [R156+URZ+0x90], R5 ;  /* 0x000090059c0075a7 */ /* 0x000e6400080211ff */
[----:B-1----:R-:W-:Y:S05]  /*5440*/  @!P1 BRA `(.L_x_91) ;  /* 0x0000001c00389947 */ /* 0x002fea0003800000 */
.L_x_90:
[----:B------:R-:W-:Y:S05]  /*5450*/  @!P0 BRA `(.L_x_92) ;  /* 0x0000000000408947 */ /* 0x000fea0003800000 */
[----:B------:R-:W1:Y:S01]  /*5460*/  LDCU.64 UR8, c[0x4][0x70] ;  /* 0x01000e00ff0877ac */ /* 0x000e620008000a00 */
[----:B------:R-:W-:Y:S01]  /*5470*/  MOV R3, 0x0 ;  /* 0x0000000000037802 */ /* 0x000fe20000000f00 */
[----:B------:R-:W-:Y:S02]  /*5480*/  HFMA2 R12, -RZ, RZ, 0, 5.9604644775390625e-08 ;  /* 0x00000001ff0c7431 */ /* 0x000fe400000001ff */
[----:B------:R-:W-:Y:S02]  /*5490*/  IMAD.MOV.U32 R8, RZ, RZ, 0x192 ;  /* 0x00000192ff087424 */ /* 0x000fe400078e00ff */
[----:B------:R-:W-:Y:S01]  /*54a0*/  IMAD.MOV.U32 R13, RZ, RZ, RZ ;  /* 0x000000ffff0d7224 */ /* 0x000fe200078e00ff */
[----:B------:R-:W5:Y:S01]  /*54b0*/  LDCU.64 UR6, c[0x4][0x78] ;  /* 0x01000f00ff0677ac */ /* 0x000f620008000a00 */
[----:B------:R-:W2:Y:S01]  /*54c0*/  LDC.64 R2, c[0x4][R3] ;  /* 0x0100000003027b82 */ /* 0x000ea20000000a00 */
[----:B------:R-:W3:Y:S01]  /*54d0*/  LDCU.64 UR4, c[0x4][0x10] ;  /* 0x01000200ff0477ac */ /* 0x000ee20008000a00 */
[----:B-1----:R-:W-:Y:S01]  /*54e0*/  MOV R5, UR9 ;  /* 0x0000000900057c02 */ /* 0x002fe20008000f00 */
[----:B------:R-:W-:Y:S01]  /*54f0*/  IMAD.U32 R4, RZ, RZ, UR8 ;  /* 0x00000008ff047e24 */ /* 0x000fe2000f8e00ff */
[----:B-----5:R-:W-:Y:S01]  /*5500*/  MOV R7, UR7 ;  /* 0x0000000700077c02 */ /* 0x020fe20008000f00 */
[----:B------:R-:W-:Y:S01]  /*5510*/  IMAD.U32 R6, RZ, RZ, UR6 ;  /* 0x00000006ff067e24 */ /* 0x000fe2000f8e00ff */
[----:B---3--:R-:W-:Y:S01]  /*5520*/  MOV R11, UR5 ;  /* 0x00000005000b7c02 */ /* 0x008fe20008000f00 */
[----:B------:R-:W-:Y:S02]  /*5530*/  IMAD.U32 R10, RZ, RZ, UR4 ;  /* 0x00000004ff0a7e24 */ /* 0x000fe4000f8e00ff */
[----:B------:R-:W-:Y:S07]  /*5540*/  LEPC R20, `(.L_x_92) ;  /* 0x000000001014794e */ /* 0x000fee0000000000 */
[----:B--2-4-:R-:W-:Y:S05]  /*5550*/  CALL.ABS.NOINC R2 ;  /* 0x0000000002007343 */ /* 0x014fea0003c00000 */
.L_x_92:
[----:B------:R-:W-:Y:S01]  /*5560*/  LOP3.LUT P0, RZ, R166, 0x60, RZ, 0xc0, !PT ;  /* 0x00000060a6ff7812 */ /* 0x000fe2000780c0ff */
[----:B------:R-:W-:Y:S05]  /*5570*/  WARPSYNC.ALL ;  /* 0x0000000000007948 */ /* 0x000fea0003800000 */
[----:B------:R-:W-:Y:S01]  /*5580*/  R2UR UR4, R64 ;  /* 0x00000000400472ca */ /* 0x000fe200000e0000 */
[----:B------:R-:W-:Y:S01]  /*5590*/  BSSY.RECONVERGENT B0, `(.L_x_93) ;  /* 0x0000121000007945 */ /* 0x000fe20003800200 */
[-C--:B----4-:R-:W-:Y:S02]  /*55a0*/  F2FP.F16.E4M3.UNPACK_B R82, R92.reuse ;  /* 0x0000005cff52723e */ /* 0x090fe400020006ff */
[----:B------:R-:W-:Y:S02]  /*55b0*/  F2FP.F16.E4M3.UNPACK_B R109, R92.H1 ;  /* 0x0000005cff6d723e */ /* 0x000fe400030006ff */
[-C--:B------:R-:W-:Y:S01]  /*55c0*/  F2FP.F16.E4M3.UNPACK_B R107, R93.reuse ;  /* 0x0000005dff6b723e */ /* 0x080fe200020006ff */
[--C-:B------:R-:W-:Y:S01]  /*55d0*/  HADD2.F32 R80, -RZ, R82.reuse.H0_H0 ;  /* 0x20000052ff507230 */ /* 0x100fe20000004100 */
[----:B------:R-:W-:Y:S01]  /*55e0*/  F2FP.F16.E4M3.UNPACK_B R105, R93.H1 ;  /* 0x0000005dff69723e */ /* 0x000fe200030006ff */
[----:B------:R-:W-:Y:S01]  /*55f0*/  HADD2.F32 R82, -RZ, R82.H1_H1 ;  /* 0x30000052ff527230 */ /* 0x000fe20000004100 */
[-C--:B------:R-:W-:Y:S01]  /*5600*/  F2FP.F16.E4M3.UNPACK_B R130, R84.reuse ;  /* 0x00000054ff82723e */ /* 0x080fe200020006ff */
[--C-:B------:R-:W-:Y:S01]  /*5610*/  HADD2.F32 R83, -RZ, R109.reuse.H0_H0 ;  /* 0x2000006dff537230 */ /* 0x100fe20000004100 */
[----:B------:R-:W-:Y:S01]  /*5620*/  F2FP.F16.E4M3.UNPACK_B R132, R84.H1 ;  /* 0x00000054ff84723e */ /* 0x000fe200030006ff */
[----:B------:R-:W3:Y:S01]  /*5630*/  LDTM.x64 R4, tmem[UR4] ;  /* 0x00000004000479ee */ /* 0x000ee20008340000 */
[----:B------:R-:W-:Y:S01]  /*5640*/  NOP ;  /* 0x0000000000007918 */ /* 0x000fe20000000000 */
[----:B------:R-:W-:Y:S01]  /*5650*/  R2UR UR5, R156 ;  /* 0x000000009c0572ca */ /* 0x000fe200000e0000 */
[--C-:B------:R-:W-:Y:S01]  /*5660*/  HADD2.F32 R129, -RZ, R130.reuse.H0_H0 ;  /* 0x20000082ff817230 */ /* 0x100fe20000004100 */
[----:B------:R-:W-:Y:S01]  /*5670*/  F2FP.F16.E4M3.UNPACK_B R93, R94 ;  /* 0x0000005eff5d723e */ /* 0x000fe200020006ff */
[----:B------:R-:W-:Y:S01]  /*5680*/  HADD2.F32 R130, -RZ, R130.H1_H1 ;  /* 0x30000082ff827230 */ /* 0x000fe20000004100 */
[-C--:B------:R-:W-:Y:S01]  /*5690*/  F2FP.F16.E4M3.UNPACK_B R134, R85.reuse ;  /* 0x00000055ff86723e */ /* 0x080fe200020006ff */
[----:B------:R-:W-:Y:S01]  /*56a0*/  HADD2.F32 R84, -RZ, R109.H1_H1 ;  /* 0x3000006dff547230 */ /* 0x000fe20000004100 */
[----:B------:R-:W-:Y:S01]  /*56b0*/  F2FP.F16.E4M3.UNPACK_B R136, R85.H1 ;  /* 0x00000055ff88723e */ /* 0x000fe200030006ff */
[--C-:B------:R-:W-:Y:S01]  /*56c0*/  HADD2.F32 R85, -RZ, R107.reuse.H0_H0 ;  /* 0x2000006bff557230 */ /* 0x100fe20000004100 */
[-C--:B------:R-:W-:Y:S01]  /*56d0*/  F2FP.F16.E4M3.UNPACK_B R138, R86.reuse ;  /* 0x00000056ff8a723e */ /* 0x080fe200020006ff */
[--C-:B------:R-:W-:Y:S01]  /*56e0*/  HADD2.F32 R133, -RZ, R134.reuse.H0_H0 ;  /* 0x20000086ff857230 */ /* 0x100fe20000004100 */
[----:B------:R-:W-:Y:S01]  /*56f0*/  F2FP.F16.E4M3.UNPACK_B R140, R86.H1 ;  /* 0x00000056ff8c723e */ /* 0x000fe200030006ff */
[----:B------:R-:W-:Y:S01]  /*5700*/  HADD2.F32 R86, -RZ, R107.H1_H1 ;  /* 0x3000006bff567230 */ /* 0x000fe20000004100 */
[----:B------:R-:W-:Y:S01]  /*5710*/  F2FP.F16.E4M3.UNPACK_B R142, R87 ;  /* 0x00000057ff8e723e */ /* 0x000fe200020006ff */
[----:B------:R-:W-:Y:S01]  /*5720*/  UIADD3 UR5, UPT, UPT, UR5, 0xb0, URZ ;  /* 0x000000b005057890 */ /* 0x000fe2000fffe0ff */
[----:B------:R-:W-:Y:S01]  /*5730*/  HADD2.F32 R134, -RZ, R134.H1_H1 ;  /* 0x30000086ff867230 */ /* 0x000fe20000004100 */
[----:B------:R-:W-:Y:S01]  /*5740*/  F2FP.F16.E4M3.UNPACK_B R114, R88 ;  /* 0x00000058ff72723e */ /* 0x000fe200020006ff */
[--C-:B------:R-:W-:Y:S01]  /*5750*/  HADD2.F32 R137, -RZ, R138.reuse.H0_H0 ;  /* 0x2000008aff897230 */ /* 0x100fe20000004100 */
[----:B------:R-:W-:Y:S01]  /*5760*/  UPRMT UR5, UR37, 0x654, UR5 ;  /* 0x0000065425057896 */ /* 0x000fe20008000005 */
[----:B------:R-:W-:Y:S01]  /*5770*/  HADD2.F32 R138, -RZ, R138.H1_H1 ;  /* 0x3000008aff8a7230 */ /* 0x000fe20000004100 */
[-C--:B------:R-:W-:Y:S01]  /*5780*/  F2FP.F16.E4M3.UNPACK_B R118, R89.reuse ;  /* 0x00000059ff76723e */ /* 0x080fe200020006ff */
[--C-:B------:R-:W-:Y:S01]  /*5790*/  HADD2.F32 R113, -RZ, R114.reuse.H0_H0 ;  /* 0x20000072ff717230 */ /* 0x100fe20000004100 */
[----:B------:R-:W-:Y:S01]  /*57a0*/  F2FP.F16.E4M3.UNPACK_B R120, R89.H1 ;  /* 0x00000059ff78723e */ /* 0x000fe200030006ff */
[C---:B---3--:R-:W-:Y:S01]  /*57b0*/  FMUL R4, R78.reuse, R4 ;  /* 0x000000044e047220 */ /* 0x048fe20000400000 */
[C---:B------:R-:W-:Y:S01]  /*57c0*/  FMUL R5, R78.reuse, R5 ;  /* 0x000000054e057220 */ /* 0x040fe20000400000 */
[C---:B------:R-:W-:Y:S01]  /*57d0*/  FMUL R8, R78.reuse, R8 ;  /* 0x000000084e087220 */ /* 0x040fe20000400000 */
[C---:B------:R-:W-:Y:S01]  /*57e0*/  FMUL R9, R78.reuse, R9 ;  /* 0x000000094e097220 */ /* 0x040fe20000400000 */
[----:B------:R-:W-:Y:S01]  /*57f0*/  SYNCS.ARRIVE.TRANS64.RED.A1T0 RZ, [UR5], RZ ;  /* 0x000000ffffff79a7 */ /* 0x000fe20008100405 */
[C---:B------:R-:W-:Y:S01]  /*5800*/  FFMA R4, R81.reuse, R80, R4 ;  /* 0x0000005051047223 */ /* 0x040fe20000000004 */
[C---:B------:R-:W-:Y:S01]  /*5810*/  FFMA R5, R81.reuse, R82, R5 ;  /* 0x0000005251057223 */ /* 0x040fe20000000005 */
[----:B------:R-:W-:Y:S02]  /*5820*/  HADD2.F32 R89, -RZ, R93.H0_H0 ;  /* 0x2000005dff597230 */ /* 0x000fe40000004100 */
[C---:B------:R-:W-:Y:S01]  /*5830*/  FMUL R12, R78.reuse, R12 ;  /* 0x0000000c4e0c7220 */ /* 0x040fe20000400000 */
        /* <DEDUP_REMOVED lines=11> */
[----:B------:R-:W-:Y:S02]  /*58f0*/  HADD2.F32 R114, -RZ, R114.H1_H1 ;  /* 0x30000072ff727230 */ /* 0x000fe40000004100 */
[C---:B------:R-:W-:Y:S01]  /*5900*/  FMUL R32, R78.reuse, R36 ;  /* 0x000000244e207220 */ /* 0x040fe20000400000 */
[C---:B------:R-:W-:Y:S01]  /*5910*/  FMUL R33, R78.reuse, R37 ;  /* 0x000000254e217220 */ /* 0x040fe20000400000 */
[--C-:B------:R-:W-:Y:S02]  /*5920*/  HADD2.F32 R117, -RZ, R118.reuse.H0_H0 ;  /* 0x20000076ff757230 */ /* 0x100fe40000004100 */
[C---:B------:R-:W-:Y:S01]  /*5930*/  FMUL R36, R78.reuse, R40 ;  /* 0x000000284e247220 */ /* 0x040fe20000400000 */
[----:B------:R-:W-:Y:S02]  /*5940*/  HADD2.F32 R118, -RZ, R118.H1_H1 ;  /* 0x30000076ff767230 */ /* 0x000fe40000004100 */
        /* <DEDUP_REMOVED lines=8> */
[----:B------:R-:W-:Y:S01]  /*59d0*/  F2FP.F16.E4M3.UNPACK_B R92, R94.H1 ;  /* 0x0000005eff5c723e */ /* 0x000fe200030006ff */
[C---:B------:R-:W-:Y:S01]  /*59e0*/  FMUL R53, R78.reuse, R57 ;  /* 0x000000394e357220 */ /* 0x040fe20000400000 */
[C---:B------:R-:W-:Y:S01]  /*59f0*/  FMUL R56, R78.reuse, R60 ;  /* 0x0000003c4e387220 */ /* 0x040fe20000400000 */
[----:B------:R-:W-:Y:S01]  /*5a00*/  F2FP.F16.E4M3.UNPACK_B R141, R87.H1 ;  /* 0x00000057ff8d723e */ /* 0x000fe200030006ff */
[C---:B------:R-:W-:Y:S01]  /*5a10*/  FMUL R57, R78.reuse, R61 ;  /* 0x0000003d4e397220 */ /* 0x040fe20000400000 */
[----:B------:R-:W-:Y:S02]  /*5a20*/  HADD2.F32 R80, -RZ, R142.H1_H1 ;  /* 0x3000008eff507230 */ /* 0x000fe40000004100 */
[C---:B------:R-:W-:Y:S01]  /*5a30*/  FMUL R60, R78.reuse, R64 ;  /* 0x000000404e3c7220 */ /* 0x040fe20000400000 */
[----:B------:R-:W-:Y:S01]  /*5a40*/  F2FP.F16.E4M3.UNPACK_B R116, R88.H1 ;  /* 0x00000058ff74723e */ /* 0x000fe200030006ff */
[C---:B------:R-:W-:Y:S01]  /*5a50*/  FMUL R61, R78.reuse, R65 ;  /* 0x000000414e3d7220 */ /* 0x040fe20000400000 */
[C---:B------:R-:W-:Y:S01]  /*5a60*/  FMUL R6, R78.reuse, R6 ;  /* 0x000000064e067220 */ /* 0x040fe20000400000 */
[----:B------:R-:W-:Y:S01]  /*5a70*/  F2FP.F16.E4M3.UNPACK_B R94, R95 ;  /* 0x0000005fff5e723e */ /* 0x000fe200020006ff */
[C---:B------:R-:W-:Y:S01]  /*5a80*/  FMUL R7, R78.reuse, R7 ;  /* 0x000000074e077220 */ /* 0x040fe20000400000 */
[--C-:B------:R-:W-:Y:S02]  /*5a90*/  HADD2.F32 R87, -RZ, R105.reuse.H0_H0 ;  /* 0x20000069ff577230 */ /* 0x100fe40000004100 */
[C---:B------:R-:W-:Y:S01]  /*5aa0*/  FFMA R6, R81.reuse, R83, R6 ;  /* 0x0000005351067223 */ /* 0x040fe20000000006 */
[----:B------:R-:W-:Y:S01]  /*5ab0*/  F2FP.F16.E4M3.UNPACK_B R122, R90 ;  /* 0x0000005aff7a723e */ /* 0x000fe200020006ff */
[C---:B------:R-:W-:Y:S01]  /*5ac0*/  FFMA R7, R81.reuse, R84, R7 ;  /* 0x0000005451077223 */ /* 0x040fe20000000007 */
[C---:B------:R-:W-:Y:S01]  /*5ad0*/  FFMA R8, R81.reuse, R85, R8 ;  /* 0x0000005551087223 */ /* 0x040fe20000000008 */
[----:B------:R-:W-:Y:S01]  /*5ae0*/  F2FP.F16.E4M3.UNPACK_B R124, R90.H1 ;  /* 0x0000005aff7c723e */ /* 0x000fe200030006ff */
[----:B------:R-:W-:Y:S02]  /*5af0*/  HADD2.F32 R88, -RZ, R105.H1_H1 ;  /* 0x30000069ff587230 */ /* 0x000fe40000004100 */
[----:B------:R-:W-:Y:S01]  /*5b00*/  FFMA R9, R81, R86, R9 ;  /* 0x0000005651097223 */ /* 0x000fe20000000009 */
[----:B------:R-:W-:Y:S01]  /*5b10*/  F2FP.SATFINITE.E4M3.F32.PACK_AB_MERGE_C R156, R7, R6, RZ ;  /* 0x00000006079c723e */ /* 0x000fe200048070ff */
[----:B------:R-:W-:Y:S02]  /*5b20*/  HADD2.F32 R90, -RZ, R93.H1_H1 ;  /* 0x3000005dff5a7230 */ /* 0x000fe40000004100 */
[C---:B------:R-:W-:Y:S01]  /*5b30*/  FMUL R10, R78.reuse, R10 ;  /* 0x0000000a4e0a7220 */ /* 0x040fe20000400000 */
[--C-:B------:R-:W-:Y:S01]  /*5b40*/  HADD2.F32 R93, -RZ, R94.reuse.H0_H0 ;  /* 0x2000005eff5d7230 */ /* 0x100fe20000004100 */
[----:B------:R-:W-:Y:S01]  /*5b50*/  F2FP.SATFINITE.E4M3.F32.PACK_AB_MERGE_C R156, R5, R4, R156 ;  /* 0x00000004059c723e */ /* 0x000fe2000480709c */
[----:B------:R-:W-:Y:S02]  /*5b60*/  HADD2.F32 R94, -RZ, R94.H1_H1 ;  /* 0x3000005eff5e7230 */ /* 0x000fe40000004100 */
[C---:B------:R-:W-:Y:S01]  /*5b70*/  FFMA R10, R81.reuse, R87, R10 ;  /* 0x00000057510a7223 */ /* 0x040fe2000000000a */
[--C-:B------:R-:W-:Y:S02]  /*5b80*/  HADD2.F32 R121, -RZ, R122.reuse.H0_H0 ;  /* 0x2000007aff797230 */ /* 0x100fe40000004100 */
[C---:B------:R-:W-:Y:S01]  /*5b90*/  FMUL R11, R78.reuse, R11 ;  /* 0x0000000b4e0b7220 */ /* 0x040fe20000400000 */
[----:B------:R-:W-:Y:S01]  /*5ba0*/  F2FP.F16.E4M3.UNPACK_B R126, R91 ;  /* 0x0000005bff7e723e */ /* 0x000fe200020006ff */
[----:B------:R-:W-:Y:S01]  /*5bb0*/  HADD2.F32 R122, -RZ, R122.H1_H1 ;  /* 0x3000007aff7a7230 */ /* 0x000fe20000004100 */
[----:B------:R-:W-:Y:S01]  /*5bc0*/  F2FP.F16.E4M3.UNPACK_B R103, R95.H1 ;  /* 0x0000005fff67723e */ /* 0x000fe200030006ff */
[C---:B------:R-:W-:Y:S01]  /*5bd0*/  FFMA R11, R81.reuse, R88, R11 ;  /* 0x00000058510b7223 */ /* 0x040fe2000000000b */
[----:B------:R-:W-:Y:S01]  /*5be0*/  F2FP.F16.E4M3.UNPACK_B R128, R91.H1 ;  /* 0x0000005bff80723e */ /* 0x000fe200030006ff */
[----:B------:R-:W-:Y:S02]  /*5bf0*/  HADD2.F32 R91, -RZ, R92.H0_H0 ;  /* 0x2000005cff5b7230 */ /* 0x000fe40000004100 */
[C---:B------:R-:W-:Y:S01]  /*5c00*/  FFMA R12, R81.reuse, R89, R12 ;  /* 0x00000059510c7223 */ /* 0x040fe2000000000c */
[----:B------:R-:W-:Y:S01]  /*5c10*/  FFMA R13, R81, R90, R13 ;  /* 0x0000005a510d7223 */ /* 0x000fe2000000000d */
[----:B------:R-:W-:Y:S01]  /*5c20*/  F2FP.SATFINITE.E4M3.F32.PACK_AB_MERGE_C R157, R11, R10, RZ ;  /* 0x0000000a0b9d723e */ /* 0x000fe200048070ff */
[--C-:B------:R-:W-:Y:S01]  /*5c30*/  HADD2.F32 R125, -RZ, R126.reuse.H0_H0 ;  /* 0x2000007eff7d7230 */ /* 0x100fe20000004100 */
[----:B------:R-:W-:Y:S01]  /*5c40*/  F2FP.F16.E4M3.UNPACK_B R101, R96 ;  /* 0x00000060ff65723e */ /* 0x000fe200020006ff */
[----:B------:R-:W-:Y:S01]  /*5c50*/  HADD2.F32 R126, -RZ, R126.H1_H1 ;  /* 0x3000007eff7e7230 */ /* 0x000fe20000004100 */
[----:B------:R-:W-:Y:S01]  /*5c60*/  F2FP.SATFINITE.E4M3.F32.PACK_AB_MERGE_C R157, R9, R8, R157 ;  /* 0x00000008099d723e */ /* 0x000fe2000480709d */
[----:B------:R-:W-:Y:S02]  /*5c70*/  HADD2.F32 R83, -RZ, R142.H0_H0 ;  /* 0x2000008eff537230 */ /* 0x000fe40000004100 */
[C---:B------:R-:W-:Y:S01]  /*5c80*/  FMUL R14, R78.reuse, R14 ;  /* 0x0000000e4e0e7220 */ /* 0x040fe20000400000 */
[----:B------:R-:W-:Y:S02]  /*5c90*/  HADD2.F32 R92, -RZ, R92.H1_H1 ;  /* 0x3000005cff5c7230 */ /* 0x000fe40000004100 */
[C---:B------:R-:W-:Y:S01]  /*5ca0*/  FMUL R15, R78.reuse, R15 ;  /* 0x0000000f4e0f7220 */ /* 0x040fe20000400000 */
[----:B------:R-:W-:Y:S01]  /*5cb0*/  F2FP.F16.E4M3.UNPACK_B R100, R96.H1 ;  /* 0x00000060ff64723e */ /* 0x000fe200030006ff */
[--C-:B------:R-:W-:Y:S02]  /*5cc0*/  HADD2.F32 R95, -RZ, R103.reuse.H0_H0 ;  /* 0x20000067ff5f7230 */ /* 0x100fe40000004100 */
[C---:B------:R-:W-:Y:S01]  /*5cd0*/  FFMA R14, R81.reuse, R91, R14 ;  /* 0x0000005b510e7223 */ /* 0x040fe2000000000e */
[C---:B------:R-:W-:Y:S01]  /*5ce0*/  FFMA R15, R81.reuse, R92, R15 ;  /* 0x0000005c510f7223 */ /* 0x040fe2000000000f */
[C---:B------:R-:W-:Y:S01]  /*5cf0*/  FFMA R16, R81.reuse, R93, R16 ;  /* 0x0000005d51107223 */ /* 0x040fe20000000010 */
[----:B------:R-:W-:Y:S01]  /*5d00*/  FFMA R17, R81, R94, R17 ;  /* 0x0000005e51117223 */ /* 0x000fe20000000011 */
[-C--:B------:R-:W-:Y:S01]  /*5d10*/  F2FP.F16.E4M3.UNPACK_B R102, R97.reuse ;  /* 0x00000061ff66723e */ /* 0x080fe200020006ff */
[----:B------:R-:W-:Y:S01]  /*5d20*/  HADD2.F32 R96, -RZ, R103.H1_H1 ;  /* 0x30000067ff607230 */ /* 0x000fe20000004100 */
[----:B------:R-:W-:Y:S01]  /*5d30*/  F2FP.SATFINITE.E4M3.F32.PACK_AB_MERGE_C R158, R15, R14, RZ ;  /* 0x0000000e0f9e723e */ /* 0x000fe200048070ff */
[C---:B------:R-:W-:Y:S01]  /*5d40*/  FMUL R18, R78.reuse, R18 ;  /* 0x000000124e127220 */ /* 0x040fe20000400000 */
[----:B------:R-:W-:Y:S01]  /*5d50*/  F2FP.F16.E4M3.UNPACK_B R104, R97.H1 ;  /* 0x00000061ff68723e */ /* 0x000fe200030006ff */
[--C-:B------:R-:W-:Y:S01]  /*5d60*/  HADD2.F32 R97, -RZ, R101.reuse.H0_H0 ;  /* 0x20000065ff617230 */ /* 0x100fe20000004100 */
[----:B------:R-:W-:Y:S01]  /*5d70*/  F2FP.SATFINITE.E4M3.F32.PACK_AB_MERGE_C R158, R13, R12, R158 ;  /* 0x0000000c0d9e723e */ /* 0x000fe2000480709e */
[C---:B------:R-:W-:Y:S01]  /*5d80*/  FFMA R18, R81.reuse, R95, R18 ;  /* 0x0000005f51127223 */ /* 0x040fe20000000012 */
[----:B------:R-:W-:Y:S01]  /*5d90*/  F2FP.F16.E4M3.UNPACK_B R110, R99 ;  /* 0x00000063ff6e723e */ /* 0x000fe200020006ff */
[C---:B------:R-:W-:Y:S01]  /*5da0*/  FMUL R19, R78.reuse, R19 ;  /* 0x000000134e137220 */ /* 0x040fe20000400000 */
[----:B------:R-:W-:Y:S01]  /*5db0*/  F2FP.F16.E4M3.UNPACK_B R112, R99.H1 ;  /* 0x00000063ff70723e */ /* 0x000fe200030006ff */
[----:B------:R-:W-:Y:S01]  /*5dc0*/  HADD2.F32 R99, -RZ, R101.H1_H1 ;  /* 0x30000065ff637230 */ /* 0x000fe20000004100 */
[-C--:B------:R-:W-:Y:S01]  /*5dd0*/  F2FP.F16.E4M3.UNPACK_B R106, R98.reuse ;  /* 0x00000062ff6a723e */ /* 0x080fe200020006ff */
[----:B------:R-:W-:Y:S01]  /*5de0*/  HADD2.F32 R101, -RZ, R102.H0_H0 ;  /* 0x20000066ff657230 */ /* 0x000fe20000004100 */
[----:B------:R-:W-:Y:S01]  /*5df0*/  F2FP.F16.E4M3.UNPACK_B R108, R98.H1 ;  /* 0x00000062ff6c723e */ /* 0x000fe200030006ff */
[----:B------:R-:W-:Y:S02]  /*5e00*/  HADD2.F32 R98, -RZ, R100.H0_H0 ;  /* 0x20000064ff627230 */ /* 0x000fe40000004100 */
[C---:B------:R-:W-:Y:S01]  /*5e10*/  FFMA R19, R81.reuse, R96, R19 ;  /* 0x0000006051137223 */ /* 0x040fe20000000013 */
[C---:B------:R-:W-:Y:S01]  /*5e20*/  FFMA R0, R81.reuse, R97, R0 ;  /* 0x0000006151007223 */ /* 0x040fe20000000000 */
[----:B------:R-:W-:Y:S01]  /*5e30*/  FFMA R2, R81, R99, R2 ;  /* 0x0000006351027223 */ /* 0x000fe20000000002 */
[----:B------:R-:W-:Y:S02]  /*5e40*/  HADD2.F32 R102, -RZ, R102.H1_H1 ;  /* 0x30000066ff667230 */ /* 0x000fe40000004100 */
[C---:B------:R-:W-:Y:S01]  /*5e50*/  FMUL R3, R78.reuse, R22 ;  /* 0x000000164e037220 */ /* 0x040fe20000400000 */
[----:B------:R-:W-:Y:S01]  /*5e60*/  HADD2.F32 R100, -RZ, R100.H1_H1 ;  /* 0x30000064ff647230 */ /* 0x000fe20000004100 */
[----:B------:R-:W-:Y:S01]  /*5e70*/  F2FP.SATFINITE.E4M3.F32.PACK_AB_MERGE_C R159, R19, R18, RZ ;  /* 0x00000012139f723e */ /* 0x000fe200048070ff */
[--C-:B------:R-:W-:Y:S02]  /*5e80*/  HADD2.F32 R105, -RZ, R106.reuse.H0_H0 ;  /* 0x2000006aff697230 */ /* 0x100fe40000004100 */
[----:B------:R-:W-:Y:S01]  /*5e90*/  FFMA R3, R81, R98, R3 ;  /* 0x0000006251037223 */ /* 0x000fe20000000003 */
[----:B------:R-:W-:Y:S01]  /*5ea0*/  HADD2.F32 R106, -RZ, R106.H1_H1 ;  /* 0x3000006aff6a7230 */ /* 0x000fe20000004100 */
[----:B------:R-:W-:Y:S01]  /*5eb0*/  F2FP.SATFINITE.E4M3.F32.PACK_AB_MERGE_C R159, R17, R16, R159 ;  /* 0x00000010119f723e */ /* 0x000fe2000480709f */
[----:B------:R-:W-:Y:S02]  /*5ec0*/  HADD2.F32 R109, -RZ, R110.H0_H0 ;  /* 0x2000006eff6d7230 */ /* 0x000fe40000004100 */
[C---:B------:R-:W-:Y:S01]  /*5ed0*/  FMUL R23, R78.reuse, R23 ;  /* 0x000000174e177220 */ /* 0x040fe20000400000 */
[--C-:B------:R-:W-:Y:S02]  /*5ee0*/  HADD2.F32 R103, -RZ, R104.reuse.H0_H0 ;  /* 0x20000068ff677230 */ /* 0x100fe40000004100 */
[C---:B------:R-:W-:Y:S01]  /*5ef0*/  FMUL R22, R78.reuse, R26 ;  /* 0x0000001a4e167220 */ /* 0x040fe20000400000 */
[----:B------:R-:W-:Y:S01]  /*5f00*/  HADD2.F32 R104, -RZ, R104.H1_H1 ;  /* 0x30000068ff687230 */ /* 0x000fe20000004100 */
[----:B------:R1:W-:Y:S01]  /*5f10*/  STS.128 [R168+UR43+0x2200], R156 ;  /* 0x0022009ca8007988 */ /* 0x0003e20008000c2b */
[C---:B------:R-:W-:Y:S01]  /*5f20*/  FFMA R23, R81.reuse, R100, R23 ;  /* 0x0000006451177223 */ /* 0x040fe20000000017 */
[C---:B------:R-:W-:Y:S01]  /*5f30*/  FFMA R20, R81.reuse, R101, R20 ;  /* 0x0000006551147223 */ /* 0x040fe20000000014 */
[C---:B------:R-:W-:Y:S01]  /*5f40*/  FFMA R21, R81.reuse, R102, R21 ;  /* 0x0000006651157223 */ /* 0x040fe20000000015 */
[----:B------:R-:W-:Y:S01]  /*5f50*/  FFMA R22, R81, R103, R22 ;  /* 0x0000006751167223 */ /* 0x000fe20000000016 */
[----:B------:R-:W-:Y:S01]  /*5f60*/  HADD2.F32 R110, -RZ, R110.H1_H1 ;  /* 0x3000006eff6e7230 */ /* 0x000fe20000004100 */
[----:B------:R-:W-:Y:S01]  /*5f70*/  F2FP.SATFINITE.E4M3.F32.PACK_AB_MERGE_C R161, R23, R3, RZ ;  /* 0x0000000317a1723e */ /* 0x000fe200048070ff */
[C---:B------:R-:W-:Y:S01]  /*5f80*/  FMUL R27, R78.reuse, R27 ;  /* 0x0000001b4e1b7220 */ /* 0x040fe20000400000 */
[--C-:B------:R-:W-:Y:S02]  /*5f90*/  HADD2.F32 R107, -RZ, R108.reuse.H0_H0 ;  /* 0x2000006cff6b7230 */ /* 0x100fe40000004100 */
[----:B------:R-:W-:Y:S01]  /*5fa0*/  FMUL R26, R78, R30 ;  /* 0x0000001e4e1a7220 */ /* 0x000fe20000400000 */
[----:B------:R-:W-:Y:S01]  /*5fb0*/  HADD2.F32 R108, -RZ, R108.H1_H1 ;  /* 0x3000006cff6c7230 */ /* 0x000fe20000004100 */
[----:B------:R-:W-:Y:S01]  /*5fc0*/  F2FP.SATFINITE.E4M3.F32.PACK_AB_MERGE_C R160, R2, R0, R161 ;  /* 0x0000000002a0723e */ /* 0x000fe200048070a1 */
[C---:B------:R-:W-:Y:S01]  /*5fd0*/  FFMA R27, R81.reuse, R104, R27 ;  /* 0x00000068511b7223 */ /* 0x040fe2000000001b */
[C---:B------:R-:W-:Y:S01]  /*5fe0*/  FFMA R24, R81.reuse, R105, R24 ;  /* 0x0000006951187223 */ /* 0x040fe20000000018 */
[C---:B------:R-:W-:Y:S01]  /*5ff0*/  FFMA R25, R81.reuse, R106, R25 ;  /* 0x0000006a51197223 */ /* 0x040fe20000000019 */
[----:B------:R-:W-:Y:S01]  /*6000*/  FFMA R26, R81, R107, R26 ;  /* 0x0000006b511a7223 */ /* 0x000fe2000000001a */
[C---:B------:R-:W-:Y:S01]  /*6010*/  FMUL R31, R78.reuse, R31 ;  /* 0x0000001f4e1f7220 */ /* 0x040fe20000400000 */
[--C-:B------:R-:W-:Y:S01]  /*6020*/  HADD2.F32 R111, -RZ, R112.reuse.H0_H0 ;  /* 0x20000070ff6f7230 */ /* 0x100fe20000004100 */
[----:B------:R-:W-:Y:S01]  /*6030*/  F2FP.SATFINITE.E4M3.F32.PACK_AB_MERGE_C R162, R27, R22, RZ ;  /* 0x000000161ba2723e */ /* 0x000fe200048070ff */
[----:B------:R-:W-:Y:S02]  /*6040*/  HADD2.F32 R112, -RZ, R112.H1_H1 ;  /* 0x30000070ff707230 */ /* 0x000fe40000004100 */
[C---:B------:R-:W-:Y:S01]  /*6050*/  FFMA R31, R81.reuse, R108, R31 ;  /* 0x0000006c511f7223 */ /* 0x040fe2000000001f */
[----:B------:R-:W-:Y:S01]  /*6060*/  FFMA R28, R81, R109, R28 ;  /* 0x0000006d511c7223 */ /* 0x000fe2000000001c */
[----:B------:R-:W-:Y:S01]  /*6070*/  F2FP.SATFINITE.E4M3.F32.PACK_AB_MERGE_C R161, R21, R20, R162 ;  /* 0x0000001415a1723e */ /* 0x000fe200048070a2 */
[----:B------:R-:W-:Y:S01]  /*6080*/  FFMA R29, R81, R110, R29 ;  /* 0x0000006e511d7223 */ /* 0x000fe2000000001d */
[C---:B------:R-:W-:Y:S01]  /*6090*/  FMUL R30, R78.reuse, R34 ;  /* 0x000000224e1e7220 */ /* 0x040fe20000400000 */
[----:B------:R-:W-:Y:S01]  /*60a0*/  F2FP.SATFINITE.E4M3.F32.PACK_AB_MERGE_C R163, R31, R26, RZ ;  /* 0x0000001a1fa3723e */ /* 0x000fe200048070ff */
[C---:B------:R-:W-:Y:S01]  /*60b0*/  FMUL R35, R78.reuse, R35 ;  /* 0x000000234e237220 */ /* 0x040fe20000400000 */
[--C-:B------:R-:W-:Y:S02]  /*60c0*/  HADD2.F32 R115, -RZ, R116.reuse.H0_H0 ;  /* 0x20000074ff737230 */ /* 0x100fe40000004100 */
[----:B------:R-:W-:Y:S01]  /*60d0*/  FFMA R30, R81, R111, R30 ;  /* 0x0000006f511e7223 */ /* 0x000fe2000000001e */
[----:B------:R-:W-:Y:S01]  /*60e0*/  F2FP.SATFINITE.E4M3.F32.PACK_AB_MERGE_C R162, R25, R24, R163 ;  /* 0x0000001819a2723e */ /* 0x000fe200048070a3 */
[C---:B------:R-:W-:Y:S01]  /*60f0*/  FFMA R35, R81.reuse, R112, R35 ;  /* 0x0000007051237223 */ /* 0x040fe20000000023 */
[C---:B------:R-:W-:Y:S01]  /*6100*/  FFMA R32, R81.reuse, R113, R32 ;  /* 0x0000007151207223 */ /* 0x040fe20000000020 */
[----:B------:R-:W-:Y:S01]  /*6110*/  FFMA R33, R81, R114, R33 ;  /* 0x0000007251217223 */ /* 0x000fe20000000021 */
[----:B------:R-:W-:Y:S02]  /*6120*/  HADD2.F32 R116, -RZ, R116.H1_H1 ;  /* 0x30000074ff747230 */ /* 0x000fe40000004100 */
        /* <DEDUP_REMOVED lines=9> */
[----:B------:R-:W-:Y:S01]  /*61c0*/  HADD2.F32 R120, -RZ, R120.H1_H1 ;  /* 0x30000078ff787230 */ /* 0x000fe20000004100 */
[----:B------:R1:W-:Y:S01]  /*61d0*/  STS.128 [R178+0x2010], R160 ;  /* 0x002010a0b2007388 */ /* 0x0003e20000000c00 */
[----:B------:R-:W-:Y:S01]  /*61e0*/  F2FP.SATFINITE.E4M3.F32.PACK_AB_MERGE_C R184, R39, R34, RZ ;  /* 0x0000002227b8723e */ /* 0x000fe200048070ff */
[C---:B------:R-:W-:Y:S01]  /*61f0*/  FMUL R38, R78.reuse, R42 ;  /* 0x0000002a4e267220 */ /* 0x040fe20000400000 */
[C---:B------:R-:W-:Y:S01]  /*6200*/  FMUL R43, R78.reuse, R43 ;  /* 0x0000002b4e2b7220 */ /* 0x040fe20000400000 */
[--C-:B------:R-:W-:Y:S01]  /*6210*/  HADD2.F32 R123, -RZ, R124.reuse.H0_H0 ;  /* 0x2000007cff7b7230 */ /* 0x100fe20000004100 */
[----:B------:R-:W-:Y:S01]  /*6220*/  F2FP.SATFINITE.E4M3.F32.PACK_AB_MERGE_C R184, R33, R32, R184 ;  /* 0x0000002021b8723e */ /* 0x000fe200048070b8 */
[C---:B------:R-:W-:Y:S01]  /*6230*/  FFMA R38, R81.reuse, R119, R38 ;  /* 0x0000007751267223 */ /* 0x040fe20000000026 */
        /* <DEDUP_REMOVED lines=12> */
[C---:B------:R-:W-:Y:S01]  /*6300*/  FFMA R45, R81.reuse, R126, R45 ;  /* 0x0000007e512d7223 */ /* 0x040fe2000000002d */
[----:B------:R-:W-:Y:S02]  /*6310*/  HADD2.F32 R128, -RZ, R128.H1_H1 ;  /* 0x30000080ff807230 */ /* 0x000fe40000004100 */
[C---:B------:R-:W-:Y:S01]  /*6320*/  FMUL R46, R78.reuse, R50 ;  /* 0x000000324e2e7220 */ /* 0x040fe20000400000 */
[C---:B------:R-:W-:Y:S01]  /*6330*/  FMUL R51, R78.reuse, R51 ;  /* 0x000000334e337220 */ /* 0x040fe20000400000 */
[--C-:B------:R-:W-:Y:S02]  /*6340*/  HADD2.F32 R131, -RZ, R132.reuse.H0_H0 ;  /* 0x20000084ff837230 */ /* 0x100fe40000004100 */
[C---:B------:R-:W-:Y:S01]  /*6350*/  FMUL R50, R78.reuse, R54 ;  /* 0x000000364e327220 */ /* 0x040fe20000400000 */
[C---:B------:R-:W-:Y:S01]  /*6360*/  FFMA R46, R81.reuse, R127, R46 ;  /* 0x0000007f512e7223 */ /* 0x040fe2000000002e */
[----:B------:R-:W-:Y:S02]  /*6370*/  HADD2.F32 R132, -RZ, R132.H1_H1 ;  /* 0x30000084ff847230 */ /* 0x000fe40000004100 */
[C---:B------:R-:W-:Y:S01]  /*6380*/  FFMA R51, R81.reuse, R128, R51 ;  /* 0x0000008051337223 */ /* 0x040fe20000000033 */
[C---:B------:R-:W-:Y:S01]  /*6390*/  FMUL R55, R78.reuse, R55 ;  /* 0x000000374e377220 */ /* 0x040fe20000400000 */
[C---:B------:R-:W-:Y:S01]  /*63a0*/  FFMA R48, R81.reuse, R129, R48 ;  /* 0x0000008151307223 */ /* 0x040fe20000000030 */
[C---:B------:R-:W-:Y:S01]  /*63b0*/  FFMA R49, R81.reuse, R130, R49 ;  /* 0x0000008251317223 */ /* 0x040fe20000000031 */
[--C-:B------:R-:W-:Y:S02]  /*63c0*/  HADD2.F32 R135, -RZ, R136.reuse.H0_H0 ;  /* 0x20000088ff877230 */ /* 0x100fe40000004100 */
[C---:B------:R-:W-:Y:S01]  /*63d0*/  FFMA R50, R81.reuse, R131, R50 ;  /* 0x0000008351327223 */ /* 0x040fe20000000032 */
[----:B------:R-:W-:Y:S02]  /*63e0*/  HADD2.F32 R136, -RZ, R136.H1_H1 ;  /* 0x30000088ff887230 */ /* 0x000fe40000004100 */
[C---:B------:R-:W-:Y:S01]  /*63f0*/  FMUL R54, R78.reuse, R58 ;  /* 0x0000003a4e367220 */ /* 0x040fe20000400000 */
        /* <DEDUP_REMOVED lines=16> */
[----:B------:R-:W-:Y:S01]  /*6500*/  FFMA R63, R81, R140, R63 ;  /* 0x0000008c513f7223 */ /* 0x000fe2000000003f */
[----:B------:R-:W-:Y:S01]  /*6510*/  FMUL R67, R78, R67 ;  /* 0x000000434e437220 */ /* 0x000fe20000400000 */
[----:B------:R-:W-:Y:S01]  /*6520*/  F2FP.SATFINITE.E4M3.F32.PACK_AB_MERGE_C R186, R47, R42, RZ ;  /* 0x0000002a2fba723e */ /* 0x000fe200048070ff */
[----:B------:R-:W-:Y:S01]  /*6530*/  FFMA R60, R81, R83, R60 ;  /* 0x00000053513c7223 */ /* 0x000fe2000000003c */
[----:B------:R-:W-:Y:S01]  /*6540*/  F2FP.SATFINITE.E4M3.F32.PACK_AB_MERGE_C R187, R51, R46, RZ ;  /* 0x0000002e33bb723e */ /* 0x000fe200048070ff */
[C---:B------:R-:W-:Y:S01]  /*6550*/  FFMA R61, R81.reuse, R80, R61 ;  /* 0x00000050513d7223 */ /* 0x040fe2000000003d */
[C---:B------:R-:W-:Y:S01]  /*6560*/  FFMA R62, R81.reuse, R85, R62 ;  /* 0x00000055513e7223 */ /* 0x040fe2000000003e */
[----:B------:R-:W-:Y:S01]  /*6570*/  FFMA R67, R81, R82, R67 ;  /* 0x0000005251437223 */ /* 0x000fe20000000043 */
[----:B------:R-:W-:Y:S02]  /*6580*/  F2FP.SATFINITE.E4M3.F32.PACK_AB_MERGE_C R186, R41, R40, R186 ;  /* 0x0000002829ba723e */ /* 0x000fe400048070ba */
[----:B------:R-:W-:Y:S02]  /*6590*/  F2FP.SATFINITE.E4M3.F32.PACK_AB_MERGE_C R187, R45, R44, R187 ;  /* 0x0000002c2dbb723e */ /* 0x000fe400048070bb */
[----:B------:R-:W-:Y:S02]  /*65a0*/  F2FP.SATFINITE.E4M3.F32.PACK_AB_MERGE_C R188, R55, R50, RZ ;  /* 0x0000003237bc723e */ /* 0x000fe400048070ff */
[----:B------:R-:W-:Y:S01]  /*65b0*/  F2FP.SATFINITE.E4M3.F32.PACK_AB_MERGE_C R189, R59, R54, RZ ;  /* 0x000000363bbd723e */ /* 0x000fe200048070ff */
[----:B------:R1:W-:Y:S01]  /*65c0*/  STS.128 [R177+0x2020], R184 ;  /* 0x002020b8b1007388 */ /* 0x0003e20000000c00 */
[----:B------:R-:W-:Y:S02]  /*65d0*/  F2FP.SATFINITE.E4M3.F32.PACK_AB_MERGE_C R190, R63, R58, RZ ;  /* 0x0000003a3fbe723e */ /* 0x000fe400048070ff */
[----:B------:R-:W-:Y:S02]  /*65e0*/  F2FP.SATFINITE.E4M3.F32.PACK_AB_MERGE_C R182, R67, R62, RZ ;  /* 0x0000003e43b6723e */ /* 0x000fe400048070ff */
[----:B------:R-:W-:Y:S02]  /*65f0*/  F2FP.SATFINITE.E4M3.F32.PACK_AB_MERGE_C R188, R49, R48, R188 ;  /* 0x0000003031bc723e */ /* 0x000fe400048070bc */
[----:B------:R-:W-:Y:S02]  /*6600*/  F2FP.SATFINITE.E4M3.F32.PACK_AB_MERGE_C R189, R53, R52, R189 ;  /* 0x0000003435bd723e */ /* 0x000fe400048070bd */
[----:B------:R-:W-:Y:S02]  /*6610*/  F2FP.SATFINITE.E4M3.F32.PACK_AB_MERGE_C R190, R57, R56, R190 ;  /* 0x0000003839be723e */ /* 0x000fe400048070be */
[----:B------:R-:W-:Y:S02]  /*6620*/  F2FP.SATFINITE.E4M3.F32.PACK_AB_MERGE_C R191, R61, R60, R182 ;  /* 0x0000003c3dbf723e */ /* 0x000fe400048070b6 */
[----:B------:R-:W-:Y:S03]  /*6630*/  IADD3 R76, PT, PT, R76, 0x1, RZ ;  /* 0x000000014c4c7810 */ /* 0x000fe60007ffe0ff */
[----:B------:R1:W-:Y:S01]  /*6640*/  STS.128 [R176+0x2030], R188 ;  /* 0x002030bcb0007388 */ /* 0x0003e20000000c00 */
[----:B------:R-:W-:Y:S01]  /*6650*/  @!PT LDS RZ, [RZ] ;  /* 0x00000000fffff984 */ /* 0x000fe20000000800 */
[----:B------:R-:W-:Y:S01]  /*6660*/  @!PT LDS RZ, [RZ] ;  /* 0x00000000fffff984 */ /* 0x000fe20000000800 */
[----:B------:R-:W-:Y:S01]  /*6670*/  @!PT LDS RZ, [RZ] ;  /* 0x00000000fffff984 */ /* 0x000fe20000000800 */
[----:B------:R-:W-:Y:S01]  /*6680*/  @!PT LDS RZ, [RZ] ;  /* 0x00000000fffff984 */ /* 0x000fe20000000800 */
[----:B------:R3:W-:Y:S07]  /*6690*/  MEMBAR.ALL.CTA ;  /* 0x0000000000007992 */ /* 0x0007ee0000008000 */
[----:B---3--:R-:W3:Y:S02]  /*66a0*/  FENCE.VIEW.ASYNC.S ;  /* 0x00000000000073c6 */ /* 0x008ee40000000000 */
[----:B---3--:R-:W-:Y:S06]  /*66b0*/  BAR.SYNC.DEFER_BLOCKING 0x1, 0x80 ;  /* 0x0042000000007b1d */ /* 0x008fec0000010000 */
[----:B------:R-:W-:Y:S05]  /*66c0*/  @P0 BRA `(.L_x_94) ;  /* 0x0000000000340947 */ /* 0x000fea0003800000 */
[----:B------:R-:W-:Y:S01]  /*66d0*/  UIADD3 UR12, UPT, UPT, UR43, 0x2200, URZ ;  /* 0x000022002b0c7890 */ /* 0x000fe2000fffe0ff */
[----:B------:R-:W-:Y:S01]  /*66e0*/  R2UR UR9, R155 ;  /* 0x000000009b0972ca */ /* 0x000fe200000e0000 */
[----:B------:R-:W-:Y:S01]  /*66f0*/  UIADD3 UR10, UP0, UPT, UR46, 0x680, URZ ;  /* 0x000006802e0a7890 */ /* 0x000fe2000ff1e0ff */
[----:B------:R-:W-:Y:S01]  /*6700*/  R2UR UR8, R165 ;  /* 0x00000000a50872ca */ /* 0x000fe200000e0000 */
[----:B------:R-:W-:Y:S02]  /*6710*/  UMOV UR7, UR36 ;  /* 0x0000002400077c82 */ /* 0x000fe40008000000 */
[----:B------:R-:W-:Y:S01]  /*6720*/  IMAD.U32 R179, RZ, RZ, UR12 ;  /* 0x0000000cffb37e24 */ /* 0x000fe2000f8e00ff */
[----:B------:R-:W-:Y:S04]  /*6730*/  UIADD3.X UR11, UPT, UPT, URZ, UR47, URZ, UP0, !UPT ;  /* 0x0000002fff0b7290 */ /* 0x000fe800087fe4ff */
[----:B------:R-:W-:Y:S03]  /*6740*/  R2UR UR4, R179 ;  /* 0x00000000b30472ca */ /* 0x000fe600000e0000 */
[----:B------:R-:W-:Y:S02]  /*6750*/  USHF.L.U32 UR5, UR9, 0x6, URZ ;  /* 0x0000000609057899 */ /* 0x000fe400080006ff */
[----:B------:R-:W-:Y:S09]  /*6760*/  USHF.L.U32 UR6, UR8, 0x7, URZ ;  /* 0x0000000708067899 */ /* 0x000ff200080006ff */
[----:B------:R3:W-:Y:S01]  /*6770*/  UTMASTG.3D [UR4], [UR10] ;  /* 0x000000040a0073b5 */ /* 0x0007e20008010000 */
[----:B------:R0:W-:Y:S01]  /*6780*/  UTMACMDFLUSH ;  /* 0x00000000000079b7 */ /* 0x0001e20000000000 */
[----:B---3--:R-:W-:Y:S04]  /*6790*/  DEPBAR.LE SB0, 0x0 ;  /* 0x000080000000791a */ /* 0x008fe80000000000 */
.L_x_94:
[----:B------:R-:W-:Y:S05]  /*67a0*/  BSYNC.RECONVERGENT B0 ;  /* 0x0000000000007941 */ /* 0x000fea0003800200 */
.L_x_93:
[----:B------:R-:W-:Y:S01]  /*67b0*/  BAR.SYNC.DEFER_BLOCKING 0x1, 0x80 ;  /* 0x0042000000007b1d */ /* 0x000fe20000010000 */
[----:B------:R-:W-:Y:S01]  /*67c0*/  ISETP.NE.AND P2, PT, R180, RZ, PT ;  /* 0x000000ffb400720c */ /* 0x000fe20003f45270 */
[----:B------:R-:W-:Y:S01]  /*67d0*/  IMAD.IADD R155, R75, 0x1, R143 ;  /* 0x000000014b9b7824 */ /* 0x000fe200078e028f */
[----:B------:R-:W-:Y:S01]  /*67e0*/  ISETP.NE.AND P0, PT, R181, 0x2, PT ;  /* 0x00000002b500780c */ /* 0x000fe20003f05270 */
[----:B------:R-:W-:Y:S01]  /*67f0*/  IMAD.IADD R165, R77, 0x1, R154 ;  /* 0x000000014da57824 */ /* 0x000fe200078e029a */
[----:B------:R-:W-:Y:S02]  /*6800*/  ISETP.NE.AND P1, PT, R76, 0x4, PT ;  /* 0x000000044c00780c */ /* 0x000fe40003f25270 */
[----:B------:R-:W-:Y:S02]  /*6810*/  SEL R3, RZ, 0x1, P0 ;  /* 0x00000001ff037807 */ /* 0x000fe40000000000 */
[----:B------:R-:W-:Y:S02]  /*6820*/  SEL R0, RZ, 0x1, P1 ;  /* 0x00000001ff007807 */ /* 0x000fe40000800000 */
[----:B------:R-:W-:Y:S02]  /*6830*/  LOP3.LUT R174, R174, R3, RZ, 0x3c, !PT ;  /* 0x00000003aeae7212 */ /* 0x000fe400078e3cff */
[----:B------:R-:W-:Y:S02]  /*6840*/  LOP3.LUT R175, R175, R0, RZ, 0x3c, !PT ;  /* 0x00000000afaf7212 */ /* 0x000fe400078e3cff */
[----:B------:R-:W-:Y:S02]  /*6850*/  @P2 R2UR UR36, R171 ;  /* 0x00000000ab2422ca */ /* 0x000fe400000e0000 */
[----:B------:R-:W-:Y:S02]  /*6860*/  SEL R181, R181, RZ, P0 ;  /* 0x000000ffb5b57207 */ /* 0x000fe40000000000 */
[----:B------:R-:W-:Y:S01]  /*6870*/  SEL R76, R76, RZ, P1 ;  /* 0x000000ff4c4c7207 */ /* 0x000fe20000800000 */
[----:B------:R-:W-:Y:S10]  /*6880*/  @P2 BRA `(.L_x_95) ;  /* 0xffffffdc00702947 */ /* 0x000ff4000383ffff */
[----:B------:R-:W-:Y:S05]  /*6890*/  EXIT ;  /* 0x000000000000794d */ /* 0x000fea0003800000 */
.L_x_19:
[----:B--2---:R2:W1:Y:S02]  /*68a0*/  SYNCS.PHASECHK.TRANS64.TRYWAIT P0, [R3+URZ+0xe0], R2 ;  /* 0x0000e002030075a7 */ /* 0x00446400080011ff */
[----:B-1----:R-:W-:Y:S05]  /*68b0*/  @!P0 NANOSLEEP.SYNCS 0x989680 ;  /* 0x009896800000895d */ /* 0x002fea0003900000 */
[----:B------:R-:W1:Y:S02]  /*68c0*/  @!P0 SYNCS.PHASECHK.TRANS64 P0, [R3+URZ+0xe0], R2 ;  /* 0x0000e002030085a7 */ /* 0x000e6400080010ff */
[----:B-1----:R-:W-:Y:S05]  /*68d0*/  @!P0 BRA `(.L_x_19) ;  /* 0xfffffffc00f08947 */ /* 0x002fea000383ffff */
[----:B------:R-:W-:Y:S05]  /*68e0*/  BRA `(.L_x_96) ;  /* 0xffffffac002c7947 */ /* 0x000fea000383ffff */
.L_x_22:
[----:B-1----:R-:W-:-:S07]  /*68f0*/  MOV R2, UR33 ;  /* 0x0000002100027c02 */ /* 0x002fce0008000f00 */
.L_x_97:
[----:B-1----:R1:W2:Y:S02]  /*6900*/  SYNCS.PHASECHK.TRANS64.TRYWAIT P0, [R2+URZ+0x28], R5 ;  /* 0x00002805020075a7 */ /* 0x0022a400080011ff */
[----:B--2---:R-:W-:Y:S05]  /*6910*/  @!P0 NANOSLEEP.SYNCS 0x989680 ;  /* 0x009896800000895d */ /* 0x004fea0003900000 */
[----:B------:R-:W2:Y:S02]  /*6920*/  @!P0 SYNCS.PHASECHK.TRANS64 P0, [R2+URZ+0x28], R5 ;  /* 0x00002805020085a7 */ /* 0x000ea400080010ff */
[----:B--2---:R-:W-:Y:S05]  /*6930*/  @!P0 BRA `(.L_x_97) ;  /* 0xfffffffc00f08947 */ /* 0x004fea000383ffff */
[----:B------:R-:W-:Y:S05]  /*6940*/  BRA `(.L_x_21) ;  /* 0xffffffac007c7947 */ /* 0x000fea000383ffff */
.L_x_28:
[----:B-1----:R-:W-:-:S07]  /*6950*/  MOV R2, UR17 ;  /* 0x0000001100027c02 */ /* 0x002fce0008000f00 */
.L_x_98:
[----:B-1----:R1:W2:Y:S02]  /*6960*/  SYNCS.PHASECHK.TRANS64.TRYWAIT P0, [R2+URZ+0x28], R5 ;  /* 0x00002805020075a7 */ /* 0x0022a400080011ff */
[----:B--2---:R-:W-:Y:S05]  /*6970*/  @!P0 NANOSLEEP.SYNCS 0x989680 ;  /* 0x009896800000895d */ /* 0x004fea0003900000 */
[----:B------:R-:W2:Y:S02]  /*6980*/  @!P0 SYNCS.PHASECHK.TRANS64 P0, [R2+URZ+0x28], R5 ;  /* 0x00002805020085a7 */ /* 0x000ea400080010ff */
[----:B--2---:R-:W-:Y:S05]  /*6990*/  @!P0 BRA `(.L_x_98) ;  /* 0xfffffffc00f08947 */ /* 0x004fea000383ffff */
[----:B------:R-:W-:Y:S05]  /*69a0*/  BRA `(.L_x_27) ;  /* 0xffffffb000247947 */ /* 0x000fea000383ffff */
.L_x_32:
[----:B-1----:R1:W2:Y:S02]  /*69b0*/  SYNCS.PHASECHK.TRANS64.TRYWAIT P0, [R2+URZ+0x70], R3 ;  /* 0x00007003020075a7 */ /* 0x0022a400080011ff */
[----:B--2---:R-:W-:Y:S05]  /*69c0*/  @!P0 NANOSLEEP.SYNCS 0x989680 ;  /* 0x009896800000895d */ /* 0x004fea0003900000 */
[----:B------:R-:W2:Y:S02]  /*69d0*/  @!P0 SYNCS.PHASECHK.TRANS64 P0, [R2+URZ+0x70], R3 ;  /* 0x00007003020085a7 */ /* 0x000ea400080010ff */
[----:B--2---:R-:W-:Y:S05]  /*69e0*/  @!P0 BRA `(.L_x_32) ;  /* 0xfffffffc00f08947 */ /* 0x004fea000383ffff */
[----:B------:R-:W-:Y:S05]  /*69f0*/  BRA `(.L_x_99) ;  /* 0xffffffb000b47947 */ /* 0x000fea000383ffff */
.L_x_36:
[----:B----4-:R-:W-:-:S07]  /*6a00*/  MOV R0, UR5 ;  /* 0x0000000500007c02 */ /* 0x010fce0008000f00 */
.L_x_100:
[----:B-1----:R1:W2:Y:S02]  /*6a10*/  SYNCS.PHASECHK.TRANS64.TRYWAIT P0, [R0+URZ], R3 ;  /* 0x00000003000075a7 */ /* 0x0022a400080011ff */
[----:B--2---:R-:W-:Y:S05]  /*6a20*/  @!P0 NANOSLEEP.SYNCS 0x989680 ;  /* 0x009896800000895d */ /* 0x004fea0003900000 */
[----:B------:R-:W2:Y:S02]  /*6a30*/  @!P0 SYNCS.PHASECHK.TRANS64 P0, [R0+URZ], R3 ;  /* 0x00000003000085a7 */ /* 0x000ea400080010ff */
[----:B--2---:R-:W-:Y:S05]  /*6a40*/  @!P0 BRA `(.L_x_100) ;  /* 0xfffffffc00f08947 */ /* 0x004fea000383ffff */
[----:B------:R-:W-:Y:S05]  /*6a50*/  BRA `(.L_x_101) ;  /* 0xffffffb800247947 */ /* 0x000fea000383ffff */
.L_x_37:
[----:B----4-:R-:W-:-:S07]  /*6a60*/  MOV R0, UR5 ;  /* 0x0000000500007c02 */ /* 0x010fce0008000f00 */
.L_x_102:
[----:B-1----:R1:W2:Y:S02]  /*6a70*/  SYNCS.PHASECHK.TRANS64.TRYWAIT P0, [R0+URZ], R3 ;  /* 0x00000003000075a7 */ /* 0x0022a400080011ff */
[----:B--2---:R-:W-:Y:S05]  /*6a80*/  @!P0 NANOSLEEP.SYNCS 0x989680 ;  /* 0x009896800000895d */ /* 0x004fea0003900000 */
[----:B------:R-:W2:Y:S02]  /*6a90*/  @!P0 SYNCS.PHASECHK.TRANS64 P0, [R0+URZ], R3 ;  /* 0x00000003000085a7 */ /* 0x000ea400080010ff */
[----:B--2---:R-:W-:Y:S05]  /*6aa0*/  @!P0 BRA `(.L_x_102) ;  /* 0xfffffffc00f08947 */ /* 0x004fea000383ffff */
[----:B------:R-:W-:Y:S05]  /*6ab0*/  BRA `(.L_x_103) ;  /* 0xffffffb800307947 */ /* 0x000fea000383ffff */
.L_x_38:
[----:B----4-:R-:W-:-:S07]  /*6ac0*/  MOV R0, UR5 ;  /* 0x0000000500007c02 */ /* 0x010fce0008000f00 */
.L_x_104:
[----:B-1----:R1:W2:Y:S02]  /*6ad0*/  SYNCS.PHASECHK.TRANS64.TRYWAIT P0, [R0+URZ], R3 ;  /* 0x00000003000075a7 */ /* 0x0022a400080011ff */
[----:B--2---:R-:W-:Y:S05]  /*6ae0*/  @!P0 NANOSLEEP.SYNCS 0x989680 ;  /* 0x009896800000895d */ /* 0x004fea0003900000 */
[----:B------:R-:W2:Y:S02]  /*6af0*/  @!P0 SYNCS.PHASECHK.TRANS64 P0, [R0+URZ], R3 ;  /* 0x00000003000085a7 */ /* 0x000ea400080010ff */
[----:B--2---:R-:W-:Y:S05]  /*6b00*/  @!P0 BRA `(.L_x_104) ;  /* 0xfffffffc00f08947 */ /* 0x004fea000383ffff */
[----:B------:R-:W-:Y:S05]  /*6b10*/  BRA `(.L_x_105) ;  /* 0xffffffb8003c7947 */ /* 0x000fea000383ffff */
.L_x_39:
[----:B----4-:R-:W-:-:S07]  /*6b20*/  MOV R0, UR5 ;  /* 0x0000000500007c02 */ /* 0x010fce0008000f00 */
.L_x_106:
[----:B-1----:R1:W2:Y:S02]  /*6b30*/  SYNCS.PHASECHK.TRANS64.TRYWAIT P0, [R0+URZ], R3 ;  /* 0x00000003000075a7 */ /* 0x0022a400080011ff */
[----:B--2---:R-:W-:Y:S05]  /*6b40*/  @!P0 NANOSLEEP.SYNCS 0x989680 ;  /* 0x009896800000895d */ /* 0x004fea0003900000 */
[----:B------:R-:W2:Y:S02]  /*6b50*/  @!P0 SYNCS.PHASECHK.TRANS64 P0, [R0+URZ], R3 ;  /* 0x00000003000085a7 */ /* 0x000ea400080010ff */
[----:B--2---:R-:W-:Y:S05]  /*6b60*/  @!P0 BRA `(.L_x_106) ;  /* 0xfffffffc00f08947 */ /* 0x004fea000383ffff */
[----:B------:R-:W-:Y:S05]  /*6b70*/  BRA `(.L_x_107) ;  /* 0xffffffb800487947 */ /* 0x000fea000383ffff */
.L_x_42:
[----:B-1----:R1:W2:Y:S02]  /*6b80*/  SYNCS.PHASECHK.TRANS64.TRYWAIT P0, [R0+URZ+0xd0], R5 ;  /* 0x0000d005000075a7 */ /* 0x0022a400080011ff */
[----:B--2---:R-:W-:Y:S05]  /*6b90*/  @!P0 NANOSLEEP.SYNCS 0x989680 ;  /* 0x009896800000895d */ /* 0x004fea0003900000 */
[----:B------:R-:W2:Y:S02]  /*6ba0*/  @!P0 SYNCS.PHASECHK.TRANS64 P0, [R0+URZ+0xd0], R5 ;  /* 0x0000d005000085a7 */ /* 0x000ea400080010ff */
[----:B--2---:R-:W-:Y:S05]  /*6bb0*/  @!P0 BRA `(.L_x_42) ;  /* 0xfffffffc00f08947 */ /* 0x004fea000383ffff */
[----:B------:R-:W-:Y:S05]  /*6bc0*/  BRA `(.L_x_108) ;  /* 0xffffffb800a47947 */ /* 0x000fea000383ffff */
.L_x_43:
[----:B------:R-:W-:-:S07]  /*6bd0*/  MOV R0, UR5 ;  /* 0x0000000500007c02 */ /* 0x000fce0008000f00 */
.L_x_109:
[----:B-1----:R1:W2:Y:S02]  /*6be0*/  SYNCS.PHASECHK.TRANS64.TRYWAIT P0, [R0+URZ+0x80], R5 ;  /* 0x00008005000075a7 */ /* 0x0022a400080011ff */
[----:B--2---:R-:W-:Y:S05]  /*6bf0*/  @!P0 NANOSLEEP.SYNCS 0x989680 ;  /* 0x009896800000895d */ /* 0x004fea0003900000 */
[----:B------:R-:W2:Y:S02]  /*6c00*/  @!P0 SYNCS.PHASECHK.TRANS64 P0, [R0+URZ+0x80], R5 ;  /* 0x00008005000085a7 */ /* 0x000ea400080010ff */
[----:B--2---:R-:W-:Y:S05]  /*6c10*/  @!P0 BRA `(.L_x_109) ;  /* 0xfffffffc00f08947 */ /* 0x004fea000383ffff */
[----:B------:R-:W-:Y:S05]  /*6c20*/  BRA `(.L_x_110) ;  /* 0xffffffb800b47947 */ /* 0x000fea000383ffff */
.L_x_44:
[----:B-1----:R1:W2:Y:S02]  /*6c30*/  SYNCS.PHASECHK.TRANS64.TRYWAIT P1, [R0+URZ+0x70], R5 ;  /* 0x00007005000075a7 */ /* 0x0022a400080211ff */
[----:B--2---:R-:W-:Y:S05]  /*6c40*/  @!P1 NANOSLEEP.SYNCS 0x989680 ;  /* 0x009896800000995d */ /* 0x004fea0003900000 */
[----:B------:R-:W2:Y:S02]  /*6c50*/  @!P1 SYNCS.PHASECHK.TRANS64 P1, [R0+URZ+0x70], R5 ;  /* 0x00007005000095a7 */ /* 0x000ea400080210ff */
[----:B--2---:R-:W-:Y:S05]  /*6c60*/  @!P1 BRA `(.L_x_44) ;  /* 0xfffffffc00f09947 */ /* 0x004fea000383ffff */
[----:B------:R-:W-:Y:S05]  /*6c70*/  BRA `(.L_x_111) ;  /* 0xffffffb800e47947 */ /* 0x000fea000383ffff */
.L_x_47:
[----:B------:R-:W-:-:S07]  /*6c80*/  MOV R0, UR5 ;  /* 0x0000000500007c02 */ /* 0x000fce0008000f00 */
.L_x_112:
[----:B-1----:R1:W2:Y:S02]  /*6c90*/  SYNCS.PHASECHK.TRANS64.TRYWAIT P0, [R0+URZ+0x80], R3 ;  /* 0x00008003000075a7 */ /* 0x0022a400080011ff */
[----:B--2---:R-:W-:Y:S05]  /*6ca0*/  @!P0 NANOSLEEP.SYNCS 0x989680 ;  /* 0x009896800000895d */ /* 0x004fea0003900000 */
[----:B------:R-:W2:Y:S02]  /*6cb0*/  @!P0 SYNCS.PHASECHK.TRANS64 P0, [R0+URZ+0x80], R3 ;  /* 0x00008003000085a7 */ /* 0x000ea400080010ff */
[----:B--2---:R-:W-:Y:S05]  /*6cc0*/  @!P0 BRA `(.L_x_112) ;  /* 0xfffffffc00f08947 */ /* 0x004fea000383ffff */
[----:B------:R-:W-:Y:S05]  /*6cd0*/  BRA `(.L_x_46) ;  /* 0xffffffbc00387947 */ /* 0x000fea000383ffff */
.L_x_54:
[----:B-1----:R1:W2:Y:S02]  /*6ce0*/  SYNCS.PHASECHK.TRANS64.TRYWAIT P1, [R0+URZ+0x70], R5 ;  /* 0x00007005000075a7 */ /* 0x0022a400080211ff */
[----:B--2---:R-:W-:Y:S05]  /*6cf0*/  @!P1 NANOSLEEP.SYNCS 0x989680 ;  /* 0x009896800000995d */ /* 0x004fea0003900000 */
[----:B------:R-:W2:Y:S02]  /*6d00*/  @!P1 SYNCS.PHASECHK.TRANS64 P1, [R0+URZ+0x70], R5 ;  /* 0x00007005000095a7 */ /* 0x000ea400080210ff */
[----:B--2---:R-:W-:Y:S05]  /*6d10*/  @!P1 BRA `(.L_x_54) ;  /* 0xfffffffc00f09947 */ /* 0x004fea000383ffff */
[----:B------:R-:W-:Y:S05]  /*6d20*/  BRA `(.L_x_113) ;  /* 0xffffffc000907947 */ /* 0x000fea000383ffff */
.L_x_55:
[----:B------:R-:W-:-:S07]  /*6d30*/  MOV R3, UR9 ;  /* 0x0000000900037c02 */ /* 0x000fce0008000f00 */
.L_x_114:
[----:B-1----:R1:W2:Y:S02]  /*6d40*/  SYNCS.PHASECHK.TRANS64.TRYWAIT P0, [R3+URZ+0xb0], R0 ;  /* 0x0000b000030075a7 */ /* 0x0022a400080011ff */
[----:B--2---:R-:W-:Y:S05]  /*6d50*/  @!P0 NANOSLEEP.SYNCS 0x989680 ;  /* 0x009896800000895d */ /* 0x004fea0003900000 */
[----:B------:R-:W2:Y:S02]  /*6d60*/  @!P0 SYNCS.PHASECHK.TRANS64 P0, [R3+URZ+0xb0], R0 ;  /* 0x0000b000030085a7 */ /* 0x000ea400080010ff */
[----:B--2---:R-:W-:Y:S05]  /*6d70*/  @!P0 BRA `(.L_x_114) ;  /* 0xfffffffc00f08947 */ /* 0x004fea000383ffff */
[----:B------:R-:W-:Y:S05]  /*6d80*/  BRA `(.L_x_115) ;  /* 0xffffffc000c47947 */ /* 0x000fea000383ffff */
.L_x_58:
[----:B------:R-:W-:Y:S07]  /*6d90*/  MOV R0, UR7 ;  /* 0x0000000700007c02 */ /* 0x000fee0008000f00 */
.L_x_116:
[----:B-1----:R1:W2:Y:S02]  /*6da0*/  SYNCS.PHASECHK.TRANS64.TRYWAIT P0, [R0+URZ], R3 ;  /* 0x00000003000075a7 */ /* 0x0022a400080011ff */
[----:B--2---:R-:W-:Y:S05]  /*6db0*/  @!P0 NANOSLEEP.SYNCS 0x989680 ;  /* 0x009896800000895d */ /* 0x004fea0003900000 */
[----:B------:R-:W2:Y:S02]  /*6dc0*/  @!P0 SYNCS.PHASECHK.TRANS64 P0, [R0+URZ], R3 ;  /* 0x00000003000085a7 */ /* 0x000ea400080010ff */
[----:B--2---:R-:W-:Y:S05]  /*6dd0*/  @!P0 BRA `(.L_x_116) ;  /* 0xfffffffc00f08947 */ /* 0x004fea000383ffff */
[----:B------:R-:W-:Y:S05]  /*6de0*/  BRA `(.L_x_57) ;  /* 0xffffffc000e47947 */ /* 0x000fea000383ffff */
.L_x_61:
[----:B------:R-:W-:-:S07]  /*6df0*/  MOV R0, UR5 ;  /* 0x0000000500007c02 */ /* 0x000fce0008000f00 */
.L_x_117:
[----:B--2---:R2:W3:Y:S02]  /*6e00*/  SYNCS.PHASECHK.TRANS64.TRYWAIT P0, [R0+URZ], R3 ;  /* 0x00000003000075a7 */ /* 0x0044e400080011ff */
[----:B---3--:R-:W-:Y:S05]  /*6e10*/  @!P0 NANOSLEEP.SYNCS 0x989680 ;  /* 0x009896800000895d */ /* 0x008fea0003900000 */
[----:B------:R-:W3:Y:S02]  /*6e20*/  @!P0 SYNCS.PHASECHK.TRANS64 P0, [R0+URZ], R3 ;  /* 0x00000003000085a7 */ /* 0x000ee400080010ff */
[----:B---3--:R-:W-:Y:S05]  /*6e30*/  @!P0 BRA `(.L_x_117) ;  /* 0xfffffffc00f08947 */ /* 0x008fea000383ffff */
[----:B------:R-:W-:Y:S05]  /*6e40*/  BRA `(.L_x_118) ;  /* 0xffffffc400847947 */ /* 0x000fea000383ffff */
.L_x_62:
[----:B------:R-:W-:-:S07]  /*6e50*/  MOV R0, UR5 ;  /* 0x0000000500007c02 */ /* 0x000fce0008000f00 */
.L_x_119:
[----:B--2---:R2:W3:Y:S02]  /*6e60*/  SYNCS.PHASECHK.TRANS64.TRYWAIT P0, [R0+URZ], R3 ;  /* 0x00000003000075a7 */ /* 0x0044e400080011ff */
[----:B---3--:R-:W-:Y:S05]  /*6e70*/  @!P0 NANOSLEEP.SYNCS 0x989680 ;  /* 0x009896800000895d */ /* 0x008fea0003900000 */
[----:B------:R-:W3:Y:S02]  /*6e80*/  @!P0 SYNCS.PHASECHK.TRANS64 P0, [R0+URZ], R3 ;  /* 0x00000003000085a7 */ /* 0x000ee400080010ff */
[----:B---3--:R-:W-:Y:S05]  /*6e90*/  @!P0 BRA `(.L_x_119) ;  /* 0xfffffffc00f08947 */ /* 0x008fea000383ffff */
[----:B------:R-:W-:Y:S05]  /*6ea0*/  BRA `(.L_x_120) ;  /* 0xffffffc400907947 */ /* 0x000fea000383ffff */
.L_x_63:
[----:B------:R-:W-:-:S07]  /*6eb0*/  MOV R0, UR5 ;  /* 0x0000000500007c02 */ /* 0x000fce0008000f00 */
.L_x_121:
[----:B--2---:R2:W3:Y:S02]  /*6ec0*/  SYNCS.PHASECHK.TRANS64.TRYWAIT P0, [R0+URZ], R3 ;  /* 0x00000003000075a7 */ /* 0x0044e400080011ff */
[----:B---3--:R-:W-:Y:S05]  /*6ed0*/  @!P0 NANOSLEEP.SYNCS 0x989680 ;  /* 0x009896800000895d */ /* 0x008fea0003900000 */
[----:B------:R-:W3:Y:S02]  /*6ee0*/  @!P0 SYNCS.PHASECHK.TRANS64 P0, [R0+URZ], R3 ;  /* 0x00000003000085a7 */ /* 0x000ee400080010ff */
[----:B---3--:R-:W-:Y:S05]  /*6ef0*/  @!P0 BRA `(.L_x_121) ;  /* 0xfffffffc00f08947 */ /* 0x008fea000383ffff */
[----:B------:R-:W-:Y:S05]  /*6f00*/  BRA `(.L_x_122) ;  /* 0xffffffc4009c7947 */ /* 0x000fea000383ffff */
.L_x_64:
[----:B------:R-:W-:-:S07]  /*6f10*/  MOV R0, UR7 ;  /* 0x0000000700007c02 */ /* 0x000fce0008000f00 */
.L_x_123:
[----:B--2---:R2:W3:Y:S02]  /*6f20*/  SYNCS.PHASECHK.TRANS64.TRYWAIT P0, [R0+URZ], R3 ;  /* 0x00000003000075a7 */ /* 0x0044e400080011ff */
[----:B---3--:R-:W-:Y:S05]  /*6f30*/  @!P0 NANOSLEEP.SYNCS 0x989680 ;  /* 0x009896800000895d */ /* 0x008fea0003900000 */
[----:B------:R-:W3:Y:S02]  /*6f40*/  @!P0 SYNCS.PHASECHK.TRANS64 P0, [R0+URZ], R3 ;  /* 0x00000003000085a7 */ /* 0x000ee400080010ff */
[----:B---3--:R-:W-:Y:S05]  /*6f50*/  @!P0 BRA `(.L_x_123) ;  /* 0xfffffffc00f08947 */ /* 0x008fea000383ffff */
[----:B------:R-:W-:Y:S05]  /*6f60*/  BRA `(.L_x_124) ;  /* 0xffffffc400a87947 */ /* 0x000fea000383ffff */
.L_x_69:
[----:B---3--:R3:W1:Y:S02]  /*6f70*/  SYNCS.PHASECHK.TRANS64.TRYWAIT P0, [R0+URZ+0x70], R3 ;  /* 0x00007003000075a7 */ /* 0x00866400080011ff */
[----:B-1----:R-:W-:Y:S05]  /*6f80*/  @!P0 NANOSLEEP.SYNCS 0x989680 ;  /* 0x009896800000895d */ /* 0x002fea0003900000 */
[----:B------:R-:W1:Y:S02]  /*6f90*/  @!P0 SYNCS.PHASECHK.TRANS64 P0, [R0+URZ+0x70], R3 ;  /* 0x00007003000085a7 */ /* 0x000e6400080010ff */
[----:B-1----:R-:W-:Y:S05]  /*6fa0*/  @!P0 BRA `(.L_x_69) ;  /* 0xfffffffc00f08947 */ /* 0x002fea000383ffff */
[----:B------:R-:W-:Y:S05]  /*6fb0*/  BRA `(.L_x_125) ;  /* 0xffffffc800a47947 */ /* 0x000fea000383ffff */
.L_x_72:
[----:B------:R-:W-:Y:S07]  /*6fc0*/  MOV R0, UR6 ;  /* 0x0000000600007c02 */ /* 0x000fee0008000f00 */
.L_x_126:
[----:B-1----:R1:W3:Y:S02]  /*6fd0*/  SYNCS.PHASECHK.TRANS64.TRYWAIT P0, [R0+URZ+0x68], R3 ;  /* 0x00006803000075a7 */ /* 0x0022e400080011ff */
[----:B---3--:R-:W-:Y:S05]  /*6fe0*/  @!P0 NANOSLEEP.SYNCS 0x989680 ;  /* 0x009896800000895d */ /* 0x008fea0003900000 */
[----:B------:R-:W3:Y:S02]  /*6ff0*/  @!P0 SYNCS.PHASECHK.TRANS64 P0, [R0+URZ+0x68], R3 ;  /* 0x00006803000085a7 */ /* 0x000ee400080010ff */
[----:B---3--:R-:W-:Y:S05]  /*7000*/  @!P0 BRA `(.L_x_126) ;  /* 0xfffffffc00f08947 */ /* 0x008fea000383ffff */
[----:B------:R-:W-:Y:S05]  /*7010*/  BRA `(.L_x_71) ;  /* 0xffffffcc00907947 */ /* 0x000fea000383ffff */
.L_x_75:
[----:B------:R-:W-:Y:S07]  /*7020*/  MOV R3, UR6 ;  /* 0x0000000600037c02 */ /* 0x000fee0008000f00 */
.L_x_127:
[----:B-1----:R1:W2:Y:S02]  /*7030*/  SYNCS.PHASECHK.TRANS64.TRYWAIT P2, [R3+URZ+0x58], R26 ;  /* 0x0000581a030075a7 */ /* 0x0022a400080411ff */
[----:B--2---:R-:W-:Y:S05]  /*7040*/  @!P2 NANOSLEEP.SYNCS 0x989680 ;  /* 0x009896800000a95d */ /* 0x004fea0003900000 */
[----:B------:R-:W2:Y:S02]  /*7050*/  @!P2 SYNCS.PHASECHK.TRANS64 P2, [R3+URZ+0x58], R26 ;  /* 0x0000581a0300a5a7 */ /* 0x000ea400080410ff */
[----:B--2---:R-:W-:Y:S05]  /*7060*/  @!P2 BRA `(.L_x_127) ;  /* 0xfffffffc00f0a947 */ /* 0x004fea000383ffff */
[----:B------:R-:W-:Y:S05]  /*7070*/  BRA `(.L_x_128) ;  /* 0xffffffd000247947 */ /* 0x000fea000383ffff */
.L_x_78:
[----:B--2---:R2:W4:Y:S02]  /*7080*/  SYNCS.PHASECHK.TRANS64.TRYWAIT P0, [R0+URZ+0x70], R3 ;  /* 0x00007003000075a7 */ /* 0x00452400080011ff */
[----:B----4-:R-:W-:Y:S05]  /*7090*/  @!P0 NANOSLEEP.SYNCS 0x989680 ;  /* 0x009896800000895d */ /* 0x010fea0003900000 */
[----:B------:R-:W4:Y:S02]  /*70a0*/  @!P0 SYNCS.PHASECHK.TRANS64 P0, [R0+URZ+0x70], R3 ;  /* 0x00007003000085a7 */ /* 0x000f2400080010ff */
[----:B----4-:R-:W-:Y:S05]  /*70b0*/  @!P0 BRA `(.L_x_78) ;  /* 0xfffffffc00f08947 */ /* 0x010fea000383ffff */
[----:B------:R-:W-:Y:S05]  /*70c0*/  BRA `(.L_x_129) ;  /* 0xffffffd400747947 */ /* 0x000fea000383ffff */
.L_x_89:
[----:B-1----:R-:W-:Y:S04]  /*70d0*/  MOV R0, UR43 ;  /* 0x0000002b00007c02 */ /* 0x002fe80008000f00 */
[----:B------:R1:W2:Y:S03]  /*70e0*/  SYNCS.PHASECHK.TRANS64.TRYWAIT P1, [R0+URZ+0x50], R3 ;  /* 0x00005003000075a7 */ /* 0x0002a600080211ff */
[----:B--2---:R-:W-:Y:S05]  /*70f0*/  @!P1 NANOSLEEP.SYNCS 0x989680 ;  /* 0x009896800000995d */ /* 0x004fea0003900000 */
[----:B------:R-:W2:Y:S02]  /*7100*/  @!P1 SYNCS.PHASECHK.TRANS64 P1, [R0+URZ+0x50], R3 ;  /* 0x00005003000095a7 */ /* 0x000ea400080210ff */
[----:B--2---:R-:W-:Y:S05]  /*7110*/  @!P1 BRA `(.L_x_89) ;  /* 0xfffffffc00ec9947 */ /* 0x004fea000383ffff */
[----:B------:R-:W-:Y:S05]  /*7120*/  BRA `(.L_x_88) ;  /* 0xffffffe000707947 */ /* 0x000fea000383ffff */
.L_x_91:
[----:B------:R1:W1:Y:S02]  /*7130*/  SYNCS.PHASECHK.TRANS64.TRYWAIT P1, [R156+URZ+0x90], R5 ;  /* 0x000090059c0075a7 */ /* 0x00026400080211ff */
[----:B-1----:R-:W-:Y:S05]  /*7140*/  @!P1 NANOSLEEP.SYNCS 0x989680 ;  /* 0x009896800000995d */ /* 0x002fea0003900000 */
[----:B------:R-:W1:Y:S02]  /*7150*/  @!P1 SYNCS.PHASECHK.TRANS64 P1, [R156+URZ+0x90], R5 ;  /* 0x000090059c0095a7 */ /* 0x000e6400080210ff */
[----:B-1----:R-:W-:Y:S05]  /*7160*/  @!P1 BRA `(.L_x_91) ;  /* 0xfffffffc00f09947 */ /* 0x002fea000383ffff */
[----:B------:R-:W-:Y:S05]  /*7170*/  BRA `(.L_x_90) ;  /* 0xffffffe000b47947 */ /* 0x000fea000383ffff */
        .weak           $__internal_0_$__cuda_sm10x_tcgen05_guardrail_trap_col_being_dealloced_not_returned_by_alloc
        .type           $__internal_0_$__cuda_sm10x_tcgen05_guardrail_trap_col_being_dealloced_not_returned_by_alloc,@function
        .size           $__internal_0_$__cuda_sm10x_tcgen05_guardrail_trap_col_being_dealloced_not_returned_by_alloc,($__internal_1_$__cuda_sm10x_tcgen05_guardrail_trap_phase_invalid_during_alloc - $__internal_0_$__cuda_sm10x_tcgen05_guardrail_trap_col_being_dealloced_not_returned_by_alloc)
$__internal_0_$__cuda_sm10x_tcgen05_guardrail_trap_col_being_dealloced_not_returned_by_alloc:
[----:B------:R-:W-:Y:S05]  /*7180*/  BPT.TRAP 0x1 ;  /* 0x000000040000795c */ /* 0x000fea0000300000 */
[----:B------:R-:W-:-:S04]  /*7190*/  HFMA2 R3, -RZ, RZ, 0, 0 ;  /* 0x00000000ff037431 */ /* 0x000fc800000001ff */
[----:B------:R-:W-:Y:S05]  /*71a0*/  RET.REL.NODEC R2 `(_ZN7cutlass13device_kernelINS_4gemm6kernel13GemmUniversalIN4cute5tupleIJiiiiEEENS1_10collective13CollectiveMmaINS1_35MainloopSm100TmaUmmaWarpSpecializedILi5ELi2ELi4ENS5_IJNS4_1CILi1EEESB_SB_EEEEENS5_IJNSA_ILi128EEENSA_ILi64EEENSA_ILi32EEEEEENS_12float_e4m3_tENS5_IJlSB_lEEESI_SJ_NS4_8TiledMMAINS4_8MMA_AtomIJNS4_10MMA_TraitsINS4_19SM100_MMA_F8F6F4_SSEJSI_SI_fSE_SF_NS4_17integral_constantINS4_4UMMA5MajorELSQ_0EEESR_NSO_INSP_7ScaleInELSS_0EEEST_EEEEEENS4_6LayoutISC_NS5_IJNSA_ILi0EEESX_SX_EEEEENS5_IJNS4_10UnderscoreES10_S10_EEEEENS4_13SM90_TMA_LOADENS4_14ComposedLayoutINS4_7SwizzleILi1ELi4ELi3EEENS4_18smem_ptr_flag_bitsILi8EEENSW_INS5_IJNSA_ILi8EEESG_EEENS5_IJSG_SB_EEEEEEEvNS4_8identityES13_S1D_vS1E_EENS_8epilogue10collective18CollectiveEpilogueINS1G_23Sm100TmaWarpSpecializedILi1ELi1ELi64ELb0ELb0EEEJSH_NS5_IJNSW_ISE_SB_EENSW_ISF_SB_EEEEESI_SJ_SI_SJ_NS1G_6fusion15FusionCallbacksIS1K_NS1O_17LinearCombinationISI_fSI_fLNS_15FloatRoundStyleE2EEESH_S1N_JEEENS4_5SM1004TMEM4LOAD26SM100_TMEM_LOAD_32dp32b64xES13_NS14_INS15_ILi2ELi4ELi3EEES18_NSW_INS5_IJS19_SF_EEENS5_IJSF_SB_EEEEEEENS4_39AutoVectorizingCopyWithAssumedAlignmentILi128EEENS4_14SM90_TMA_STOREES22_S24_S24_EEEvvEEEEvNT_6ParamsE) ;  /* 0xffffff8c02947950 */ /* 0x000fea0003c3ffff */
        .weak           $__internal_1_$__cuda_sm10x_tcgen05_guardrail_trap_phase_invalid_during_alloc
        .type           $__internal_1_$__cuda_sm10x_tcgen05_guardrail_trap_phase_invalid_during_alloc,@function
        .size           $__internal_1_$__cuda_sm10x_tcgen05_guardrail_trap_phase_invalid_during_alloc,($__internal_2_$__cuda_sm10x_tcgen05_guardrail_trap_unallocated_columns_being_dealloced - $__internal_1_$__cuda_sm10x_tcgen05_guardrail_trap_phase_invalid_during_alloc)
$__internal_1_$__cuda_sm10x_tcgen05_guardrail_trap_phase_invalid_during_alloc:
[----:B------:R-:W-:Y:S05]  /*71b0*/  BPT.TRAP 0x1 ;  /* 0x000000040000795c */ /* 0x000fea0000300000 */
[----:B------:R-:W-:-:S04]  /*71c0*/  MOV R3, 0x0 ;  /* 0x0000000000037802 */ /* 0x000fc80000000f00 */
[----:B------:R-:W-:Y:S05]  /*71d0*/  RET.REL.NODEC R2 `(_ZN7cutlass13device_kernelINS_4gemm6kernel13GemmUniversalIN4cute5tupleIJiiiiEEENS1_10collective13CollectiveMmaINS1_35MainloopSm100TmaUmmaWarpSpecializedILi5ELi2ELi4ENS5_IJNS4_1CILi1EEESB_SB_EEEEENS5_IJNSA_ILi128EEENSA_ILi64EEENSA_ILi32EEEEEENS_12float_e4m3_tENS5_IJlSB_lEEESI_SJ_NS4_8TiledMMAINS4_8MMA_AtomIJNS4_10MMA_TraitsINS4_19SM100_MMA_F8F6F4_SSEJSI_SI_fSE_SF_NS4_17integral_constantINS4_4UMMA5MajorELSQ_0EEESR_NSO_INSP_7ScaleInELSS_0EEEST_EEEEEENS4_6LayoutISC_NS5_IJNSA_ILi0EEESX_SX_EEEEENS5_IJNS4_10UnderscoreES10_S10_EEEEENS4_13SM90_TMA_LOADENS4_14ComposedLayoutINS4_7SwizzleILi1ELi4ELi3EEENS4_18smem_ptr_flag_bitsILi8EEENSW_INS5_IJNSA_ILi8EEESG_EEENS5_IJSG_SB_EEEEEEEvNS4_8identityES13_S1D_vS1E_EENS_8epilogue10collective18CollectiveEpilogueINS1G_23Sm100TmaWarpSpecializedILi1ELi1ELi64ELb0ELb0EEEJSH_NS5_IJNSW_ISE_SB_EENSW_ISF_SB_EEEEESI_SJ_SI_SJ_NS1G_6fusion15FusionCallbacksIS1K_NS1O_17LinearCombinationISI_fSI_fLNS_15FloatRoundStyleE2EEESH_S1N_JEEENS4_5SM1004TMEM4LOAD26SM100_TMEM_LOAD_32dp32b64xES13_NS14_INS15_ILi2ELi4ELi3EEES18_NSW_INS5_IJS19_SF_EEENS5_IJSF_SB_EEEEEEENS4_39AutoVectorizingCopyWithAssumedAlignmentILi128EEENS4_14SM90_TMA_STOREES22_S24_S24_EEEvvEEEEvNT_6ParamsE) ;  /* 0xffffff8c02887950 */ /* 0x000fea0003c3ffff */
        .weak           $__internal_2_$__cuda_sm10x_tcgen05_guardrail_trap_unallocated_columns_being_dealloced
        .type           $__internal_2_$__cuda_sm10x_tcgen05_guardrail_trap_unallocated_columns_being_dealloced,@function
        .size           $__internal_2_$__cuda_sm10x_tcgen05_guardrail_trap_unallocated_columns_being_dealloced,(.L_x_131 - $__internal_2_$__cuda_sm10x_tcgen05_guardrail_trap_unallocated_columns_being_dealloced)
$__internal_2_$__cuda_sm10x_tcgen05_guardrail_trap_unallocated_columns_being_dealloced:
[----:B------:R-:W-:Y:S05]  /*71e0*/  BPT.TRAP 0x1 ;  /* 0x000000040000795c */ /* 0x000fea0000300000 */
[----:B------:R-:W-:-:S04]  /*71f0*/  HFMA2 R3, -RZ, RZ, 0, 0 ;  /* 0x00000000ff037431 */ /* 0x000fc800000001ff */
[----:B------:R-:W-:Y:S05]  /*7200*/  RET.REL.NODEC R2 `(_ZN7cutlass13device_kernelINS_4gemm6kernel13GemmUniversalIN4cute5tupleIJiiiiEEENS1_10collective13CollectiveMmaINS1_35MainloopSm100TmaUmmaWarpSpecializedILi5ELi2ELi4ENS5_IJNS4_1CILi1EEESB_SB_EEEEENS5_IJNSA_ILi128EEENSA_ILi64EEENSA_ILi32EEEEEENS_12float_e4m3_tENS5_IJlSB_lEEESI_SJ_NS4_8TiledMMAINS4_8MMA_AtomIJNS4_10MMA_TraitsINS4_19SM100_MMA_F8F6F4_SSEJSI_SI_fSE_SF_NS4_17integral_constantINS4_4UMMA5MajorELSQ_0EEESR_NSO_INSP_7ScaleInELSS_0EEEST_EEEEEENS4_6LayoutISC_NS5_IJNSA_ILi0EEESX_SX_EEEEENS5_IJNS4_10UnderscoreES10_S10_EEEEENS4_13SM90_TMA_LOADENS4_14ComposedLayoutINS4_7SwizzleILi1ELi4ELi3EEENS4_18smem_ptr_flag_bitsILi8EEENSW_INS5_IJNSA_ILi8EEESG_EEENS5_IJSG_SB_EEEEEEEvNS4_8identityES13_S1D_vS1E_EENS_8epilogue10collective18CollectiveEpilogueINS1G_23Sm100TmaWarpSpecializedILi1ELi1ELi64ELb0ELb0EEEJSH_NS5_IJNSW_ISE_SB_EENSW_ISF_SB_EEEEESI_SJ_SI_SJ_NS1G_6fusion15FusionCallbacksIS1K_NS1O_17LinearCombinationISI_fSI_fLNS_15FloatRoundStyleE2EEESH_S1N_JEEENS4_5SM1004TMEM4LOAD26SM100_TMEM_LOAD_32dp32b64xES13_NS14_INS15_ILi2ELi4ELi3EEES18_NSW_INS5_IJS19_SF_EEENS5_IJSF_SB_EEEEEEENS4_39AutoVectorizingCopyWithAssumedAlignmentILi128EEENS4_14SM90_TMA_STOREES22_S24_S24_EEEvvEEEEvNT_6ParamsE) ;  /* 0xffffff8c027c7950 */ /* 0x000fea0003c3ffff */
.L_x_130:
[----:B------:R-:W-:-:S00]  /*7210*/  BRA `(.L_x_130) ;  /* 0xfffffffc00fc7947 */ /* 0x000fc0000383ffff */
[----:B------:R-:W-:-:S00]  /*7220*/  NOP ;  /* 0x0000000000007918 */ /* 0x000fc00000000000 */
        /* <DEDUP_REMOVED lines=13> */
.L_x_131:


//--------------------- .nv.global.init           --------------------------
	.section	.nv.global.init,"aw",@progbits
.nv.global.init:
	.type		$str$27,@object
	.size		$str$27,($str$28 - $str$27)
$str$27:
        /*0000*/ 	.byte	0x28, 0x61, 0x64, 0x64, 0x72, 0x65, 0x73, 0x73, 0x20, 0x26, 0x20, 0x6d, 0x61, 0x73, 0x6b, 0x29
        /*0010*/ 	.byte	0x20, 0x3d, 0x3d, 0x20, 0x30, 0x00
	.type		$str$28,@object
	.size		$str$28,($str$26 - $str$28)
$str$28:
        /*0016*/ 	.byte	0x2f, 0x74, 0x6d, 0x70, 0x2f, 0x63, 0x75, 0x74, 0x6c, 0x61, 0x73, 0x73, 0x5f, 0x73, 0x77, 0x65
        /*0026*/ 	.byte	0x65, 0x70, 0x5f, 0x73, 0x72, 0x63, 0x2f, 0x69, 0x6e, 0x63, 0x6c, 0x75, 0x64, 0x65, 0x2f, 0x63
        /*0036*/ 	.byte	0x75, 0x74, 0x65, 0x2f, 0x70, 0x6f, 0x69, 0x6e, 0x74, 0x65, 0x72, 0x5f, 0x66, 0x6c, 0x61, 0x67
        /*0046*/ 	.byte	0x67, 0x65, 0x64, 0x2e, 0x68, 0x70, 0x70, 0x00
	.type		$str$26,@object
	.size		$str$26,($str$25 - $str$26)
$str$26:
        /*004e*/ 	.byte	0x2f, 0x74, 0x6d, 0x70, 0x2f, 0x63, 0x75, 0x74, 0x6c, 0x61, 0x73, 0x73, 0x5f, 0x73, 0x77, 0x65
        /*005e*/ 	.byte	0x65, 0x70, 0x5f, 0x73, 0x72, 0x63, 0x2f, 0x69, 0x6e, 0x63, 0x6c, 0x75, 0x64, 0x65, 0x2f, 0x63
        /*006e*/ 	.byte	0x75, 0x74, 0x65, 0x2f, 0x61, 0x74, 0x6f, 0x6d, 0x2f, 0x63, 0x6f, 0x70, 0x79, 0x5f, 0x74, 0x72
        /*007e*/ 	.byte	0x61, 0x69, 0x74, 0x73, 0x5f, 0x73, 0x6d, 0x31, 0x30, 0x30, 0x2e, 0x68, 0x70, 0x70, 0x00
	.type		$str$25,@object
	.size		$str$25,(__unnamed_1 - $str$25)
$str$25:
        /*008d*/ 	.byte	0x28, 0x28, 0x75, 0x69, 0x6e, 0x74, 0x33, 0x32, 0x5f, 0x74, 0x28, 0x74, 0x68, 0x72, 0x65, 0x61
        /*009d*/ 	.byte	0x64, 0x49, 0x64, 0x78, 0x2e, 0x78, 0x29, 0x20, 0x2f, 0x20, 0x33, 0x32, 0x29, 0x20, 0x25, 0x20
        /*00ad*/ 	.byte	0x34, 0x29, 0x20, 0x3d, 0x3d, 0x20, 0x28, 0x28, 0x28, 0x74, 0x6d, 0x65, 0x6d, 0x5f, 0x61, 0x64
        /*00bd*/ 	.byte	0x64, 0x72, 0x20, 0x3e, 0x3e, 0x20, 0x31, 0x36, 0x29, 0x20, 0x2f, 0x20, 0x33, 0x32, 0x29, 0x20
        /*00cd*/ 	.byte	0x25, 0x20, 0x34, 0x29, 0x00
	.type		__unnamed_1,@object
	.size		__unnamed_1,(__unnamed_2 - __unnamed_1)
__unnamed_1:
        /*00d2*/ 	.byte	0x61, 0x75, 0x74, 0x6f, 0x20, 0x63, 0x75, 0x74, 0x65, 0x3a, 0x3a, 0x61, 0x73, 0x5f, 0x70, 0x6f
        /* <DEDUP_REMOVED lines=24> */
        /*0262*/ 	.byte	0x43, 0x3c, 0x38, 0x31, 0x39, 0x32, 0x3e, 0x3e, 0x3e, 0x3e, 0x5d, 0x00
	.type		__unnamed_2,@object
	.size		__unnamed_2,(.L_2 - __unnamed_2)
__unnamed_2:
        /* <DEDUP_REMOVED lines=42> */
        /*050e*/ 	.byte	0x3e, 0x3e, 0x3e, 0x3e, 0x5d, 0x00
.L_2:


//--------------------- .nv.shared._ZN7cutlass13device_kernelINS_4gemm6kernel13GemmUniversalIN4cute5tupleIJiiiiEEENS1_10collective13CollectiveMmaINS1_35MainloopSm100TmaUmmaWarpSpecializedILi5ELi2ELi4ENS5_IJNS4_1CILi1EEESB_SB_EEEEENS5_IJNSA_ILi128EEENSA_ILi64EEENSA_ILi32EEEEEENS_12float_e4m3_tENS5_IJlSB_lEEESI_SJ_NS4_8TiledMMAINS4_8MMA_AtomIJNS4_10MMA_TraitsINS4_19SM100_MMA_F8F6F4_SSEJSI_SI_fSE_SF_NS4_17integral_constantINS4_4UMMA5MajorELSQ_0EEESR_NSO_INSP_7ScaleInELSS_0EEEST_EEEEEENS4_6LayoutISC_NS5_IJNSA_ILi0EEESX_SX_EEEEENS5_IJNS4_10UnderscoreES10_S10_EEEEENS4_13SM90_TMA_LOADENS4_14ComposedLayoutINS4_7SwizzleILi1ELi4ELi3EEENS4_18smem_ptr_flag_bitsILi8EEENSW_INS5_IJNSA_ILi8EEESG_EEENS5_IJSG_SB_EEEEEEEvNS4_8identityES13_S1D_vS1E_EENS_8epilogue10collective18CollectiveEpilogueINS1G_23Sm100TmaWarpSpecializedILi1ELi1ELi64ELb0ELb0EEEJSH_NS5_IJNSW_ISE_SB_EENSW_ISF_SB_EEEEESI_SJ_SI_SJ_NS1G_6fusion15FusionCallbacksIS1K_NS1O_17LinearCombinationISI_fSI_fLNS_15FloatRoundStyleE2EEESH_S1N_JEEENS4_5SM1004TMEM4LOAD26SM100_TMEM_LOAD_32dp32b64xES13_NS14_INS15_ILi2ELi4ELi3EEES18_NSW_INS5_IJS19_SF_EEENS5_IJSF_SB_EEEEEEENS4_39AutoVectorizingCopyWithAssumedAlignmentILi128EEENS4_14SM90_TMA_STOREES22_S24_S24_EEEvvEEEEvNT_6ParamsE --------------------------
	.section	.nv.shared._ZN7cutlass13device_kernelINS_4gemm6kernel13GemmUniversalIN4cute5tupleIJiiiiEEENS1_10collective13CollectiveMmaINS1_35MainloopSm100TmaUmmaWarpSpecializedILi5ELi2ELi4ENS5_IJNS4_1CILi1EEESB_SB_EEEEENS5_IJNSA_ILi128EEENSA_ILi64EEENSA_ILi32EEEEEENS_12float_e4m3_tENS5_IJlSB_lEEESI_SJ_NS4_8TiledMMAINS4_8MMA_AtomIJNS4_10MMA_TraitsINS4_19SM100_MMA_F8F6F4_SSEJSI_SI_fSE_SF_NS4_17integral_constantINS4_4UMMA5MajorELSQ_0EEESR_NSO_INSP_7ScaleInELSS_0EEEST_EEEEEENS4_6LayoutISC_NS5_IJNSA_ILi0EEESX_SX_EEEEENS5_IJNS4_10UnderscoreES10_S10_EEEEENS4_13SM90_TMA_LOADENS4_14ComposedLayoutINS4_7SwizzleILi1ELi4ELi3EEENS4_18smem_ptr_flag_bitsILi8EEENSW_INS5_IJNSA_ILi8EEESG_EEENS5_IJSG_SB_EEEEEEEvNS4_8identityES13_S1D_vS1E_EENS_8epilogue10collective18CollectiveEpilogueINS1G_23Sm100TmaWarpSpecializedILi1ELi1ELi64ELb0ELb0EEEJSH_NS5_IJNSW_ISE_SB_EENSW_ISF_SB_EEEEESI_SJ_SI_SJ_NS1G_6fusion15FusionCallbacksIS1K_NS1O_17LinearCombinationISI_fSI_fLNS_15FloatRoundStyleE2EEESH_S1N_JEEENS4_5SM1004TMEM4LOAD26SM100_TMEM_LOAD_32dp32b64xES13_NS14_INS15_ILi2ELi4ELi3EEES18_NSW_INS5_IJS19_SF_EEENS5_IJSF_SB_EEEEEEENS4_39AutoVectorizingCopyWithAssumedAlignmentILi128EEENS4_14SM90_TMA_STOREES22_S24_S24_EEEvvEEEEvNT_6ParamsE,"aw",@nobits
	.sectionflags	@""
	.align	16
	.zero		1024


//--------------------- .nv.shared.reserved.0     --------------------------
	.section	.nv.shared.reserved.0,"aw",@nobits
	.weak		__nv_reservedSMEM_offset_0_alias
	.size		__nv_reservedSMEM_offset_0_alias, 0, 64
	.other		__nv_reservedSMEM_offset_0_alias,@"STO_CUDA_RESERVED_SHARED STV_DEFAULT"
__nv_reservedSMEM_offset_0_alias:
	.zero		0
.nv.shared.reserved.0:
	.zero		64
	.weak		__nv_reservedSMEM_tcgen05_partition
	.type		__nv_reservedSMEM_tcgen05_partition,@object
	.size		__nv_reservedSMEM_tcgen05_partition,(.L_0 - __nv_reservedSMEM_tcgen05_partition)
__nv_reservedSMEM_tcgen05_partition:
	.zero		32
.L_0:


//--------------------- .nv.global                --------------------------
	.section	.nv.global,"aw",@nobits
.nv.global:
	.type		_ZN40_INTERNAL_4fd23885_4_k_cu_90b970f7_310004cute1_E,@object
	.size		_ZN40_INTERNAL_4fd23885_4_k_cu_90b970f7_310004cute1_E,(_ZN40_INTERNAL_4fd23885_4_k_cu_90b970f7_310004cuda3std3__45__cpo6cbeginE - _ZN40_INTERNAL_4fd23885_4_k_cu_90b970f7_310004cute1_E)
_ZN40_INTERNAL_4fd23885_4_k_cu_90b970f7_310004cute1_E:
	.zero		1
	.type		_ZN40_INTERNAL_4fd23885_4_k_cu_90b970f7_310004cuda3std3__45__cpo6cbeginE,@object
	.size		_ZN40_INTERNAL_4fd23885_4_k_cu_90b970f7_310004cuda3std3__45__cpo6cbeginE,(_ZN40_INTERNAL_4fd23885_4_k_cu_90b970f7_310004cuda3std3__48in_placeE - _ZN40_INTERNAL_4fd23885_4_k_cu_90b970f7_310004cuda3std3__45__cpo6cbeginE)
_ZN40_INTERNAL_4fd23885_4_k_cu_90b970f7_310004cuda3std3__45__cpo6cbeginE:
	.zero		1
	.type		_ZN40_INTERNAL_4fd23885_4_k_cu_90b970f7_310004cuda3std3__48in_placeE,@object
	.size		_ZN40_INTERNAL_4fd23885_4_k_cu_90b970f7_310004cuda3std3__48in_placeE,(_ZN40_INTERNAL_4fd23885_4_k_cu_90b970f7_310004cuda3std6ranges3__45__cpo9iter_moveE - _ZN40_INTERNAL_4fd23885_4_k_cu_90b970f7_310004cuda3std3__48in_placeE)
_ZN40_INTERNAL_4fd23885_4_k_cu_90b970f7_310004cuda3std3__48in_placeE:
	.zero		1
	.type		_ZN40_INTERNAL_4fd23885_4_k_cu_90b970f7_310004cuda3std6ranges3__45__cpo9iter_moveE,@object
	.size		_ZN40_INTERNAL_4fd23885_4_k_cu_90b970f7_310004cuda3std6ranges3__45__cpo9iter_moveE,(_ZN40_INTERNAL_4fd23885_4_k_cu_90b970f7_310004cuda3std3__45__cpo5beginE - _ZN40_INTERNAL_4fd23885_4_k_cu_90b970f7_310004cuda3std6ranges3__45__cpo9iter_moveE)
_ZN40_INTERNAL_4fd23885_4_k_cu_90b970f7_310004cuda3std6ranges3__45__cpo9iter_moveE:
	.zero		1
	.type		_ZN40_INTERNAL_4fd23885_4_k_cu_90b970f7_310004cuda3std3__45__cpo5beginE,@object
	.size		_ZN40_INTERNAL_4fd23885_4_k_cu_90b970f7_310004cuda3std3__45__cpo5beginE,(_ZN40_INTERNAL_4fd23885_4_k_cu_90b970f7_310004cuda3std3__442_GLOBAL__N__4fd23885_4_k_cu_90b970f7_310006ignoreE - _ZN40_INTERNAL_4fd23885_4_k_cu_90b970f7_310004cuda3std3__45__cpo5beginE)
_ZN40_INTERNAL_4fd23885_4_k_cu_90b970f7_310004cuda3std3__45__cpo5beginE:
	.zero		1
	.type		_ZN40_INTERNAL_4fd23885_4_k_cu_90b970f7_310004cuda3std3__442_GLOBAL__N__4fd23885_4_k_cu_90b970f7_310006ignoreE,@object
	.size		_ZN40_INTERNAL_4fd23885_4_k_cu_90b970f7_310004cuda3std3__442_GLOBAL__N__4fd23885_4_k_cu_90b970f7_310006ignoreE,(_ZN40_INTERNAL_4fd23885_4_k_cu_90b970f7_310004cute7productE - _ZN40_INTERNAL_4fd23885_4_k_cu_90b970f7_310004cuda3std3__442_GLOBAL__N__4fd23885_4_k_cu_90b970f7_310006ignoreE)
_ZN40_INTERNAL_4fd23885_4_k_cu_90b970f7_310004cuda3std3__442_GLOBAL__N__4fd23885_4_k_cu_90b970f7_310006ignoreE:
	.zero		1
	.type		_ZN40_INTERNAL_4fd23885_4_k_cu_90b970f7_310004cute7productE,@object
	.size		_ZN40_INTERNAL_4fd23885_4_k_cu_90b970f7_310004cute7productE,(_ZN40_INTERNAL_4fd23885_4_k_cu_90b970f7_310004cuda3std3__45__cpo3endE - _ZN40_INTERNAL_4fd23885_4_k_cu_90b970f7_310004cute7productE)
_ZN40_INTERNAL_4fd23885_4_k_cu_90b970f7_310004cute7productE:
	.zero		1
	.type		_ZN40_INTERNAL_4fd23885_4_k_cu_90b970f7_310004cuda3std3__45__cpo3endE,@object
	.size		_ZN40_INTERNAL_4fd23885_4_k_cu_90b970f7_310004cuda3std3__45__cpo3endE,(_ZN40_INTERNAL_4fd23885_4_k_cu_90b970f7_310004cuda3std3__419piecewise_constructE - _ZN40_INTERNAL_4fd23885_4_k_cu_90b970f7_310004cuda3std3__45__cpo3endE)
_ZN40_INTERNAL_4fd23885_4_k_cu_90b970f7_310004cuda3std3__45__cpo3endE:
	.zero		1
	.type		_ZN40_INTERNAL_4fd23885_4_k_cu_90b970f7_310004cuda3std3__419piecewise_constructE,@object
	.size		_ZN40_INTERNAL_4fd23885_4_k_cu_90b970f7_310004cuda3std3__419piecewise_constructE,(_ZN40_INTERNAL_4fd23885_4_k_cu_90b970f7_310004cuda3std3__45__cpo4cendE - _ZN40_INTERNAL_4fd23885_4_k_cu_90b970f7_310004cuda3std3__419piecewise_constructE)
_ZN40_INTERNAL_4fd23885_4_k_cu_90b970f7_310004cuda3std3__419piecewise_constructE:
	.zero		1
	.type		_ZN40_INTERNAL_4fd23885_4_k_cu_90b970f7_310004cuda3std3__45__cpo4cendE,@object
	.size		_ZN40_INTERNAL_4fd23885_4_k_cu_90b970f7_310004cuda3std3__45__cpo4cendE,(_ZN40_INTERNAL_4fd23885_4_k_cu_90b970f7_310004cuda3std6ranges3__45__cpo4swapE - _ZN40_INTERNAL_4fd23885_4_k_cu_90b970f7_310004cuda3std3__45__cpo4cendE)
_ZN40_INTERNAL_4fd23885_4_k_cu_90b970f7_310004cuda3std3__45__cpo4cendE:
	.zero		1
	.type		_ZN40_INTERNAL_4fd23885_4_k_cu_90b970f7_310004cuda3std6ranges3__45__cpo4swapE,@object
	.size		_ZN40_INTERNAL_4fd23885_4_k_cu_90b970f7_310004cuda3std6ranges3__45__cpo4swapE,(.L_10 - _ZN40_INTERNAL_4fd23885_4_k_cu_90b970f7_310004cuda3std6ranges3__45__cpo4swapE)
_ZN40_INTERNAL_4fd23885_4_k_cu_90b970f7_310004cuda3std6ranges3__45__cpo4swapE:
	.zero		1
.L_10:


//--------------------- .nv.constant0._ZN7cutlass13device_kernelINS_4gemm6kernel13GemmUniversalIN4cute5tupleIJiiiiEEENS1_10collective13CollectiveMmaINS1_35MainloopSm100TmaUmmaWarpSpecializedILi5ELi2ELi4ENS5_IJNS4_1CILi1EEESB_SB_EEEEENS5_IJNSA_ILi128EEENSA_ILi64EEENSA_ILi32EEEEEENS_12float_e4m3_tENS5_IJlSB_lEEESI_SJ_NS4_8TiledMMAINS4_8MMA_AtomIJNS4_10MMA_TraitsINS4_19SM100_MMA_F8F6F4_SSEJSI_SI_fSE_SF_NS4_17integral_constantINS4_4UMMA5MajorELSQ_0EEESR_NSO_INSP_7ScaleInELSS_0EEEST_EEEEEENS4_6LayoutISC_NS5_IJNSA_ILi0EEESX_SX_EEEEENS5_IJNS4_10UnderscoreES10_S10_EEEEENS4_13SM90_TMA_LOADENS4_14ComposedLayoutINS4_7SwizzleILi1ELi4ELi3EEENS4_18smem_ptr_flag_bitsILi8EEENSW_INS5_IJNSA_ILi8EEESG_EEENS5_IJSG_SB_EEEEEEEvNS4_8identityES13_S1D_vS1E_EENS_8epilogue10collective18CollectiveEpilogueINS1G_23Sm100TmaWarpSpecializedILi1ELi1ELi64ELb0ELb0EEEJSH_NS5_IJNSW_ISE_SB_EENSW_ISF_SB_EEEEESI_SJ_SI_SJ_NS1G_6fusion15FusionCallbacksIS1K_NS1O_17LinearCombinationISI_fSI_fLNS_15FloatRoundStyleE2EEESH_S1N_JEEENS4_5SM1004TMEM4LOAD26SM100_TMEM_LOAD_32dp32b64xES13_NS14_INS15_ILi2ELi4ELi3EEES18_NSW_INS5_IJS19_SF_EEENS5_IJSF_SB_EEEEEEENS4_39AutoVectorizingCopyWithAssumedAlignmentILi128EEENS4_14SM90_TMA_STOREES22_S24_S24_EEEvvEEEEvNT_6ParamsE --------------------------
	.section	.nv.constant0._ZN7cutlass13device_kernelINS_4gemm6kernel13GemmUniversalIN4cute5tupleIJiiiiEEENS1_10collective13CollectiveMmaINS1_35MainloopSm100TmaUmmaWarpSpecializedILi5ELi2ELi4ENS5_IJNS4_1CILi1EEESB_SB_EEEEENS5_IJNSA_ILi128EEENSA_ILi64EEENSA_ILi32EEEEEENS_12float_e4m3_tENS5_IJlSB_lEEESI_SJ_NS4_8TiledMMAINS4_8MMA_AtomIJNS4_10MMA_TraitsINS4_19SM100_MMA_F8F6F4_SSEJSI_SI_fSE_SF_NS4_17integral_constantINS4_4UMMA5MajorELSQ_0EEESR_NSO_INSP_7ScaleInELSS_0EEEST_EEEEEENS4_6LayoutISC_NS5_IJNSA_ILi0EEESX_SX_EEEEENS5_IJNS4_10UnderscoreES10_S10_EEEEENS4_13SM90_TMA_LOADENS4_14ComposedLayoutINS4_7SwizzleILi1ELi4ELi3EEENS4_18smem_ptr_flag_bitsILi8EEENSW_INS5_IJNSA_ILi8EEESG_EEENS5_IJSG_SB_EEEEEEEvNS4_8identityES13_S1D_vS1E_EENS_8epilogue10collective18CollectiveEpilogueINS1G_23Sm100TmaWarpSpecializedILi1ELi1ELi64ELb0ELb0EEEJSH_NS5_IJNSW_ISE_SB_EENSW_ISF_SB_EEEEESI_SJ_SI_SJ_NS1G_6fusion15FusionCallbacksIS1K_NS1O_17LinearCombinationISI_fSI_fLNS_15FloatRoundStyleE2EEESH_S1N_JEEENS4_5SM1004TMEM4LOAD26SM100_TMEM_LOAD_32dp32b64xES13_NS14_INS15_ILi2ELi4ELi3EEES18_NSW_INS5_IJS19_SF_EEENS5_IJSF_SB_EEEEEEENS4_39AutoVectorizingCopyWithAssumedAlignmentILi128EEENS4_14SM90_TMA_STOREES22_S24_S24_EEEvvEEEEvNT_6ParamsE,"a",@progbits
	.sectionflags	@""
	.align	4
.nv.constant0._ZN7cutlass13device_kernelINS_4gemm6kernel13GemmUniversalIN4cute5tupleIJiiiiEEENS1_10collective13CollectiveMmaINS1_35MainloopSm100TmaUmmaWarpSpecializedILi5ELi2ELi4ENS5_IJNS4_1CILi1EEESB_SB_EEEEENS5_IJNSA_ILi128EEENSA_ILi64EEENSA_ILi32EEEEEENS_12float_e4m3_tENS5_IJlSB_lEEESI_SJ_NS4_8TiledMMAINS4_8MMA_AtomIJNS4_10MMA_TraitsINS4_19SM100_MMA_F8F6F4_SSEJSI_SI_fSE_SF_NS4_17integral_constantINS4_4UMMA5MajorELSQ_0EEESR_NSO_INSP_7ScaleInELSS_0EEEST_EEEEEENS4_6LayoutISC_NS5_IJNSA_ILi0EEESX_SX_EEEEENS5_IJNS4_10UnderscoreES10_S10_EEEEENS4_13SM90_TMA_LOADENS4_14ComposedLayoutINS4_7SwizzleILi1ELi4ELi3EEENS4_18smem_ptr_flag_bitsILi8EEENSW_INS5_IJNSA_ILi8EEESG_EEENS5_IJSG_SB_EEEEEEEvNS4_8identityES13_S1D_vS1E_EENS_8epilogue10collective18CollectiveEpilogueINS1G_23Sm100TmaWarpSpecializedILi1ELi1ELi64ELb0ELb0EEEJSH_NS5_IJNSW_ISE_SB_EENSW_ISF_SB_EEEEESI_SJ_SI_SJ_NS1G_6fusion15FusionCallbacksIS1K_NS1O_17LinearCombinationISI_fSI_fLNS_15FloatRoundStyleE2EEESH_S1N_JEEENS4_5SM1004TMEM4LOAD26SM100_TMEM_LOAD_32dp32b64xES13_NS14_INS15_ILi2ELi4ELi3EEES18_NSW_INS5_IJS19_SF_EEENS5_IJSF_SB_EEEEEEENS4_39AutoVectorizingCopyWithAssumedAlignmentILi128EEENS4_14SM90_TMA_STOREES22_S24_S24_EEEvvEEEEvNT_6ParamsE:
	.zero		2944


//--------------------- SYMBOLS --------------------------

	.type		.nv.reservedSmem.offset0,@object
	.size		.nv.reservedSmem.offset0,0x4
	.type		.nv.reservedSmem.cap,@object
	.size		.nv.reservedSmem.cap,0x4
	.type		__assertfail,@function
